	.target	sm_90a

	.elftype	@"ET_EXEC"


//--------------------- .note.nv.tkinfo           --------------------------
	.section	.note.nv.tkinfo,"",@"SHT_NOTE"
	.sectionflags	@"SHF_NOTE_NV_TKINFO"
	.tkinfo
        /*0018*/ 	.word	0x00000002
        /*0030*/ 	.string	""
        /*0030*/ 	.string	"ptxas"
        /*0030*/ 	.string	"Cuda compilation tools, release 13.0, V13.0.88"
        /*0030*/ 	.string	"Build cuda_13.0.r13.0/compiler.36424714_0"
        /*0030*/ 	.string	"-arch sm_90a -m 64 "



//--------------------- .note.nv.cuinfo           --------------------------
	.section	.note.nv.cuinfo,"",@"SHT_NOTE"
	.sectionflags	@"SHF_NOTE_NV_CUINFO"
        /*0018*/ 	.short	0x0002
        /*001a*/ 	.short	0x005a
        /*001c*/ 	.short	0x0082
	.zero		2


//--------------------- .nv.info                  --------------------------
	.section	.nv.info,"",@"SHT_CUDA_INFO"
	.align	4


	//----- nvinfo : EIATTR_REGCOUNT
	.align		4
        /*0000*/ 	.byte	0x04, 0x2f
        /*0002*/ 	.short	(.L_12 - .L_11)
	.align		4
.L_11:
        /*0004*/ 	.word	index@(_ZN7cutlass13device_kernelINS_4gemm6kernel13GemmUniversalIN4cute5tupleIJiiiiEEENS1_10collective13CollectiveMmaINS1_37MainloopSm90TmaGmmaWarpSpecializedFP8ILi16ENS5_IJNS4_1CILi2EEENSA_ILi1EEESC_EEENS1_32KernelTmaWarpSpecializedPingpongEEENS5_IJNSA_ILi64EEENSA_ILi384EEENSA_ILi32EEEEEENS_12float_e4m3_tENS5_IJlSC_lEEESK_SL_NS4_8TiledMMAINS4_8MMA_AtomIJNS4_4SM904GMMA31MMA_64x192x32_F32E4M3E4M3_SS_TNILNSP_7ScaleInE1ELSR_1EEEEEENS4_6LayoutINS5_IJSC_SC_SC_EEENS5_IJNSA_ILi0EEESW_SW_EEEEENS5_IJNS4_10UnderscoreESZ_SZ_EEEEENS4_13SM90_TMA_LOADENS4_14ComposedLayoutINS4_7SwizzleILi1ELi4ELi3EEENS4_18smem_ptr_flag_bitsILi8EEENSU_INS5_IJNSA_ILi8EEESI_EEENS5_IJSI_SC_EEEEEEEvNS4_8identityENS4_23SM90_TMA_LOAD_MULTICASTES1C_vS1D_EENS_8epilogue10collective6detail29Sm90TmaWarpSpecializedAdapterINS1H_15DefaultEpilogueISK_SL_SL_NS1G_6thread17LinearCombinationISK_Li1EffLNS1L_9ScaleType4KindE0ELNS_15FloatRoundStyleE2ESK_EENS1_15EpilogueDefaultEEEEEvvEEEEvNT_6ParamsE)
        /*0008*/ 	.word	0x000000a8


	//----- nvinfo : EIATTR_FRAME_SIZE
	.align		4
.L_12:
        /*000c*/ 	.byte	0x04, 0x11
        /*000e*/ 	.short	(.L_14 - .L_13)
	.align		4
.L_13:
        /*0010*/ 	.word	index@(_ZN7cutlass13device_kernelINS_4gemm6kernel13GemmUniversalIN4cute5tupleIJiiiiEEENS1_10collective13CollectiveMmaINS1_37MainloopSm90TmaGmmaWarpSpecializedFP8ILi16ENS5_IJNS4_1CILi2EEENSA_ILi1EEESC_EEENS1_32KernelTmaWarpSpecializedPingpongEEENS5_IJNSA_ILi64EEENSA_ILi384EEENSA_ILi32EEEEEENS_12float_e4m3_tENS5_IJlSC_lEEESK_SL_NS4_8TiledMMAINS4_8MMA_AtomIJNS4_4SM904GMMA31MMA_64x192x32_F32E4M3E4M3_SS_TNILNSP_7ScaleInE1ELSR_1EEEEEENS4_6LayoutINS5_IJSC_SC_SC_EEENS5_IJNSA_ILi0EEESW_SW_EEEEENS5_IJNS4_10UnderscoreESZ_SZ_EEEEENS4_13SM90_TMA_LOADENS4_14ComposedLayoutINS4_7SwizzleILi1ELi4ELi3EEENS4_18smem_ptr_flag_bitsILi8EEENSU_INS5_IJNSA_ILi8EEESI_EEENS5_IJSI_SC_EEEEEEEvNS4_8identityENS4_23SM90_TMA_LOAD_MULTICASTES1C_vS1D_EENS_8epilogue10collective6detail29Sm90TmaWarpSpecializedAdapterINS1H_15DefaultEpilogueISK_SL_SL_NS1G_6thread17LinearCombinationISK_Li1EffLNS1L_9ScaleType4KindE0ELNS_15FloatRoundStyleE2ESK_EENS1_15EpilogueDefaultEEEEEvvEEEEvNT_6ParamsE)
        /*0014*/ 	.word	0x00000320


	//----- nvinfo : EIATTR_MIN_STACK_SIZE
	.align		4
.L_14:
        /*0018*/ 	.byte	0x04, 0x12
        /*001a*/ 	.short	(.L_16 - .L_15)
	.align		4
.L_15:
        /*001c*/ 	.word	index@(_ZN7cutlass13device_kernelINS_4gemm6kernel13GemmUniversalIN4cute5tupleIJiiiiEEENS1_10collective13CollectiveMmaINS1_37MainloopSm90TmaGmmaWarpSpecializedFP8ILi16ENS5_IJNS4_1CILi2EEENSA_ILi1EEESC_EEENS1_32KernelTmaWarpSpecializedPingpongEEENS5_IJNSA_ILi64EEENSA_ILi384EEENSA_ILi32EEEEEENS_12float_e4m3_tENS5_IJlSC_lEEESK_SL_NS4_8TiledMMAINS4_8MMA_AtomIJNS4_4SM904GMMA31MMA_64x192x32_F32E4M3E4M3_SS_TNILNSP_7ScaleInE1ELSR_1EEEEEENS4_6LayoutINS5_IJSC_SC_SC_EEENS5_IJNSA_ILi0EEESW_SW_EEEEENS5_IJNS4_10UnderscoreESZ_SZ_EEEEENS4_13SM90_TMA_LOADENS4_14ComposedLayoutINS4_7SwizzleILi1ELi4ELi3EEENS4_18smem_ptr_flag_bitsILi8EEENSU_INS5_IJNSA_ILi8EEESI_EEENS5_IJSI_SC_EEEEEEEvNS4_8identityENS4_23SM90_TMA_LOAD_MULTICASTES1C_vS1D_EENS_8epilogue10collective6detail29Sm90TmaWarpSpecializedAdapterINS1H_15DefaultEpilogueISK_SL_SL_NS1G_6thread17LinearCombinationISK_Li1EffLNS1L_9ScaleType4KindE0ELNS_15FloatRoundStyleE2ESK_EENS1_15EpilogueDefaultEEEEEvvEEEEvNT_6ParamsE)
        /*0020*/ 	.word	0x00000320
.L_16:


//--------------------- .nv.compat                --------------------------
	.section	.nv.compat,"",@"SHT_CUDA_COMPAT_INFO"
	.align	4
        /*0000*/ 	.byte	0x02, 0x09, 0x01, 0x00, 0x02, 0x02, 0x04, 0x00, 0x02, 0x05, 0x05, 0x00, 0x03, 0x07, 0x01, 0x01
        /*0010*/ 	.byte	0x02, 0x03, 0x01, 0x00, 0x02, 0x06, 0x01, 0x00, 0x04, 0x0b, 0x08, 0x00, 0x00, 0x00, 0x00, 0x00
        /*0020*/ 	.byte	0x00, 0x00, 0x00, 0x00


//--------------------- .nv.info._ZN7cutlass13device_kernelINS_4gemm6kernel13GemmUniversalIN4cute5tupleIJiiiiEEENS1_10collective13CollectiveMmaINS1_37MainloopSm90TmaGmmaWarpSpecializedFP8ILi16ENS5_IJNS4_1CILi2EEENSA_ILi1EEESC_EEENS1_32KernelTmaWarpSpecializedPingpongEEENS5_IJNSA_ILi64EEENSA_ILi384EEENSA_ILi32EEEEEENS_12float_e4m3_tENS5_IJlSC_lEEESK_SL_NS4_8TiledMMAINS4_8MMA_AtomIJNS4_4SM904GMMA31MMA_64x192x32_F32E4M3E4M3_SS_TNILNSP_7ScaleInE1ELSR_1EEEEEENS4_6LayoutINS5_IJSC_SC_SC_EEENS5_IJNSA_ILi0EEESW_SW_EEEEENS5_IJNS4_10UnderscoreESZ_SZ_EEEEENS4_13SM90_TMA_LOADENS4_14ComposedLayoutINS4_7SwizzleILi1ELi4ELi3EEENS4_18smem_ptr_flag_bitsILi8EEENSU_INS5_IJNSA_ILi8EEESI_EEENS5_IJSI_SC_EEEEEEEvNS4_8identityENS4_23SM90_TMA_LOAD_MULTICASTES1C_vS1D_EENS_8epilogue10collective6detail29Sm90TmaWarpSpecializedAdapterINS1H_15DefaultEpilogueISK_SL_SL_NS1G_6thread17LinearCombinationISK_Li1EffLNS1L_9ScaleType4KindE0ELNS_15FloatRoundStyleE2ESK_EENS1_15EpilogueDefaultEEEEEvvEEEEvNT_6ParamsE --------------------------
	.section	.nv.info._ZN7cutlass13device_kernelINS_4gemm6kernel13GemmUniversalIN4cute5tupleIJiiiiEEENS1_10collective13CollectiveMmaINS1_37MainloopSm90TmaGmmaWarpSpecializedFP8ILi16ENS5_IJNS4_1CILi2EEENSA_ILi1EEESC_EEENS1_32KernelTmaWarpSpecializedPingpongEEENS5_IJNSA_ILi64EEENSA_ILi384EEENSA_ILi32EEEEEENS_12float_e4m3_tENS5_IJlSC_lEEESK_SL_NS4_8TiledMMAINS4_8MMA_AtomIJNS4_4SM904GMMA31MMA_64x192x32_F32E4M3E4M3_SS_TNILNSP_7ScaleInE1ELSR_1EEEEEENS4_6LayoutINS5_IJSC_SC_SC_EEENS5_IJNSA_ILi0EEESW_SW_EEEEENS5_IJNS4_10UnderscoreESZ_SZ_EEEEENS4_13SM90_TMA_LOADENS4_14ComposedLayoutINS4_7SwizzleILi1ELi4ELi3EEENS4_18smem_ptr_flag_bitsILi8EEENSU_INS5_IJNSA_ILi8EEESI_EEENS5_IJSI_SC_EEEEEEEvNS4_8identityENS4_23SM90_TMA_LOAD_MULTICASTES1C_vS1D_EENS_8epilogue10collective6detail29Sm90TmaWarpSpecializedAdapterINS1H_15DefaultEpilogueISK_SL_SL_NS1G_6thread17LinearCombinationISK_Li1EffLNS1L_9ScaleType4KindE0ELNS_15FloatRoundStyleE2ESK_EENS1_15EpilogueDefaultEEEEEvvEEEEvNT_6ParamsE,"",@"SHT_CUDA_INFO"
	.sectionflags	@""
	.align	4


	//----- nvinfo : EIATTR_CUDA_API_VERSION
	.align		4
        /*0000*/ 	.byte	0x04, 0x37
        /*0002*/ 	.short	(.L_18 - .L_17)
.L_17:
        /*0004*/ 	.word	0x00000082


	//----- nvinfo : EIATTR_KPARAM_INFO
	.align		4
.L_18:
        /*0008*/ 	.byte	0x04, 0x17
        /*000a*/ 	.short	(.L_20 - .L_19)
.L_19:
        /*000c*/ 	.word	0x00000000
        /*0010*/ 	.short	0x0000
        /*0012*/ 	.short	0x0070
        /*0014*/ 	.byte	0x00, 0xf0, 0x01, 0x10


	//----- nvinfo : EIATTR_SPARSE_MMA_MASK
	.align		4
.L_20:
        /*0018*/ 	.byte	0x03, 0x50
        /*001a*/ 	.short	0x0000


	//----- nvinfo : EIATTR_MAXREG_COUNT
	.align		4
        /*001c*/ 	.byte	0x03, 0x1b
        /*001e*/ 	.short	0x00a8


	//----- nvinfo : EIATTR_NUM_BARRIERS
	.align		4
        /*0020*/ 	.byte	0x02, 0x4c
        /*0022*/ 	.byte	0x01
	.zero		1


	//----- nvinfo : EIATTR_ANNOTATIONS
	.align		4
        /*0024*/ 	.byte	0x04, 0x55
        /*0026*/ 	.short	(.L_22 - .L_21)


	//   ....[0]....
.L_21:
        /*0028*/ 	.word	0x00000001
        /*002c*/ 	.byte	0xd0, 0x08, 0x00, 0x00, 0x01, 0x00, 0x00, 0x00, 0xf0, 0x0a, 0x00, 0x00, 0x01, 0x00, 0x00, 0x00
        /* <DEDUP_REMOVED lines=788> */
        /*317c*/ 	.byte	0xc0, 0xad, 0x01, 0x00


	//----- nvinfo : EIATTR_MERCURY_ISA_VERSION
	.align		4
.L_22:
        /*3180*/ 	.byte	0x03, 0x5f
        /*3182*/ 	.short	0x0101


	//----- nvinfo : EIATTR_INT_WARP_WIDE_INSTR_OFFSETS
	.align		4
        /*3184*/ 	.byte	0x04, 0x31
        /*3186*/ 	.short	(.L_24 - .L_23)


	//   ....[0]....
.L_23:
        /*3188*/ 	.word	0x00000780


	//   ....[1]....
        /*318c*/ 	.word	0x000007c0


	//   ....[2]....
        /*3190*/ 	.word	0x00000850


	//   ....[3]....
        /*3194*/ 	.word	0x00000860


	//   ....[4]....
        /*3198*/ 	.word	0x00000880


	//   ....[5]....
        /*319c*/ 	.word	0x000008a0


	//   ....[6]....
        /*31a0*/ 	.word	0x000009c0


	//   ....[7]....
        /*31a4*/ 	.word	0x000009d0


	//   ....[8]....
        /*31a8*/ 	.word	0x00009ae0


	//----- nvinfo : EIATTR_COOP_GROUP_MASK_REGIDS
	.align		4
.L_24:
        /*31ac*/ 	.byte	0x04, 0x29
        /*31ae*/ 	.short	(.L_26 - .L_25)


	//   ....[0]....
.L_25:
        /*31b0*/ 	.word	0xffffffff


	//   ....[1]....
        /*31b4*/ 	.word	0xffffffff


	//   ....[2]....
        /*31b8*/ 	.word	0xffffffff


	//   ....[3]....
        /*31bc*/ 	.word	0xffffffff


	//   ....[4]....
        /*31c0*/ 	.word	0xffffffff


	//   ....[5]....
        /*31c4*/ 	.word	0xffffffff


	//   ....[6]....
        /*31c8*/ 	.word	0xffffffff


	//----- nvinfo : EIATTR_COOP_GROUP_INSTR_OFFSETS
	.align		4
.L_26:
        /*31cc*/ 	.byte	0x04, 0x28
        /*31ce*/ 	.short	(.L_28 - .L_27)


	//   ....[0]....
.L_27:
        /*31d0*/ 	.word	0x00000070


	//   ....[1]....
        /*31d4*/ 	.word	0x00000090


	//   ....[2]....
        /*31d8*/ 	.word	0x00000190


	//   ....[3]....
        /*31dc*/ 	.word	0x00000560


	//   ....[4]....
        /*31e0*/ 	.word	0x000005a0


	//   ....[5]....
        /*31e4*/ 	.word	0x00000670


	//   ....[6]....
        /*31e8*/ 	.word	0x00000b70


	//----- nvinfo : EIATTR_REG_RECONFIG
	.align		4
.L_28:
        /*31ec*/ 	.byte	0x01, 0x54
	.zero		2


	//----- nvinfo : EIATTR_MBARRIER_INSTR_OFFSETS
	.align		4
        /*31f0*/ 	.byte	0x04, 0x39
        /*31f2*/ 	.short	(.L_30 - .L_29)


	//   ....[0]....
.L_29:
        /*31f4*/ 	.word	0x00000330
        /*31f8*/ 	.word	0x000000ff
        /*31fc*/ 	.word	0x00000000
        /*3200*/ 	.short	0x0100
        /*3202*/ 	.byte	0x0a
	.zero		1


	//   ....[1]....
        /*3204*/ 	.word	0x00000340
        /*3208*/ 	.word	0x000000ff
        /*320c*/ 	.word	0x00000080
        /*3210*/ 	.short	0x0100
        /*3212*/ 	.byte	0x0a
	.zero		1


	//   ....[2]....
        /*3214*/ 	.word	0x00000350
        /*3218*/ 	.word	0x000000ff
        /*321c*/ 	.word	0x00000008
        /*3220*/ 	.short	0x0100
        /*3222*/ 	.byte	0x0a
	.zero		1


	//   ....[3]....
        /*3224*/ 	.word	0x00000360
        /*3228*/ 	.word	0x000000ff
        /*322c*/ 	.word	0x00000088
        /*3230*/ 	.short	0x0100
        /*3232*/ 	.byte	0x0a
	.zero		1


	//   ....[4]....
        /*3234*/ 	.word	0x00000370
        /*3238*/ 	.word	0x000000ff
        /*323c*/ 	.word	0x00000010
        /*3240*/ 	.short	0x0100
        /*3242*/ 	.byte	0x0a
	.zero		1


	//   ....[5]....
        /*3244*/ 	.word	0x00000380
        /*3248*/ 	.word	0x000000ff
        /*324c*/ 	.word	0x00000090
        /*3250*/ 	.short	0x0100
        /*3252*/ 	.byte	0x0a
	.zero		1


	//   ....[6]....
        /*3254*/ 	.word	0x00000390
        /*3258*/ 	.word	0x000000ff
        /*325c*/ 	.word	0x00000018
        /*3260*/ 	.short	0x0100
        /*3262*/ 	.byte	0x0a
	.zero		1


	//   ....[7]....
        /*3264*/ 	.word	0x000003a0
        /*3268*/ 	.word	0x000000ff
        /*326c*/ 	.word	0x00000098
        /*3270*/ 	.short	0x0100
        /*3272*/ 	.byte	0x0a
	.zero		1


	//   ....[8]....
        /*3274*/ 	.word	0x000003b0
        /*3278*/ 	.word	0x000000ff
        /*327c*/ 	.word	0x00000020
        /*3280*/ 	.short	0x0100
        /*3282*/ 	.byte	0x0a
	.zero		1


	//   ....[9]....
        /*3284*/ 	.word	0x000003c0
        /*3288*/ 	.word	0x000000ff
        /*328c*/ 	.word	0x000000a0
        /*3290*/ 	.short	0x0100
        /*3292*/ 	.byte	0x0a
	.zero		1


	//   ....[10]....
        /*3294*/ 	.word	0x000003d0
        /*3298*/ 	.word	0x000000ff
        /*329c*/ 	.word	0x00000028
        /*32a0*/ 	.short	0x0100
        /*32a2*/ 	.byte	0x0a
	.zero		1


	//   ....[11]....
        /*32a4*/ 	.word	0x000003e0
        /*32a8*/ 	.word	0x000000ff
        /*32ac*/ 	.word	0x000000a8
        /*32b0*/ 	.short	0x0100
        /*32b2*/ 	.byte	0x0a
	.zero		1


	//   ....[12]....
        /*32b4*/ 	.word	0x000003f0
        /*32b8*/ 	.word	0x000000ff
        /*32bc*/ 	.word	0x00000030
        /*32c0*/ 	.short	0x0100
        /*32c2*/ 	.byte	0x0a
	.zero		1


	//   ....[13]....
        /*32c4*/ 	.word	0x00000400
        /*32c8*/ 	.word	0x000000ff
        /*32cc*/ 	.word	0x000000b0
        /*32d0*/ 	.short	0x0100
        /*32d2*/ 	.byte	0x0a
	.zero		1


	//   ....[14]....
        /*32d4*/ 	.word	0x00000410
        /*32d8*/ 	.word	0x000000ff
        /*32dc*/ 	.word	0x00000038
        /*32e0*/ 	.short	0x0100
        /*32e2*/ 	.byte	0x0a
	.zero		1


	//   ....[15]....
        /*32e4*/ 	.word	0x00000420
        /*32e8*/ 	.word	0x000000ff
        /*32ec*/ 	.word	0x000000b8
        /*32f0*/ 	.short	0x0100
        /*32f2*/ 	.byte	0x0a
	.zero		1


	//   ....[16]....
        /*32f4*/ 	.word	0x00000430
        /*32f8*/ 	.word	0x000000ff
        /*32fc*/ 	.word	0x00000040
        /*3300*/ 	.short	0x0100
        /*3302*/ 	.byte	0x0a
	.zero		1


	//   ....[17]....
        /*3304*/ 	.word	0x00000440
        /*3308*/ 	.word	0x000000ff
        /*330c*/ 	.word	0x000000c0
        /*3310*/ 	.short	0x0100
        /*3312*/ 	.byte	0x0a
	.zero		1


	//   ....[18]....
        /*3314*/ 	.word	0x00000450
        /*3318*/ 	.word	0x000000ff
        /*331c*/ 	.word	0x00000048
        /*3320*/ 	.short	0x0100
        /*3322*/ 	.byte	0x0a
	.zero		1


	//   ....[19]....
        /*3324*/ 	.word	0x00000460
        /*3328*/ 	.word	0x000000ff
        /*332c*/ 	.word	0x000000c8
        /*3330*/ 	.short	0x0100
        /*3332*/ 	.byte	0x0a
	.zero		1


	//   ....[20]....
        /*3334*/ 	.word	0x00000470
        /*3338*/ 	.word	0x000000ff
        /*333c*/ 	.word	0x00000050
        /*3340*/ 	.short	0x0100
        /*3342*/ 	.byte	0x0a
	.zero		1


	//   ....[21]....
        /*3344*/ 	.word	0x00000480
        /*3348*/ 	.word	0x000000ff
        /*334c*/ 	.word	0x000000d0
        /*3350*/ 	.short	0x0100
        /*3352*/ 	.byte	0x0a
	.zero		1


	//   ....[22]....
        /*3354*/ 	.word	0x00000490
        /*3358*/ 	.word	0x000000ff
        /*335c*/ 	.word	0x00000058
        /*3360*/ 	.short	0x0100
        /*3362*/ 	.byte	0x0a
	.zero		1


	//   ....[23]....
        /*3364*/ 	.word	0x000004a0
        /*3368*/ 	.word	0x000000ff
        /*336c*/ 	.word	0x000000d8
        /*3370*/ 	.short	0x0100
        /*3372*/ 	.byte	0x0a
	.zero		1


	//   ....[24]....
        /*3374*/ 	.word	0x000004b0
        /*3378*/ 	.word	0x000000ff
        /*337c*/ 	.word	0x00000060
        /*3380*/ 	.short	0x0100
        /*3382*/ 	.byte	0x0a
	.zero		1


	//   ....[25]....
        /*3384*/ 	.word	0x000004c0
        /*3388*/ 	.word	0x000000ff
        /*338c*/ 	.word	0x000000e0
        /*3390*/ 	.short	0x0100
        /*3392*/ 	.byte	0x0a
	.zero		1


	//   ....[26]....
        /*3394*/ 	.word	0x000004d0
        /*3398*/ 	.word	0x000000ff
        /*339c*/ 	.word	0x00000068
        /*33a0*/ 	.short	0x0100
        /*33a2*/ 	.byte	0x0a
	.zero		1


	//   ....[27]....
        /*33a4*/ 	.word	0x000004e0
        /*33a8*/ 	.word	0x000000ff
        /*33ac*/ 	.word	0x000000e8
        /*33b0*/ 	.short	0x0100
        /*33b2*/ 	.byte	0x0a
	.zero		1


	//   ....[28]....
        /*33b4*/ 	.word	0x000004f0
        /*33b8*/ 	.word	0x000000ff
        /*33bc*/ 	.word	0x00000070
        /*33c0*/ 	.short	0x0100
        /*33c2*/ 	.byte	0x0a
	.zero		1


	//   ....[29]....
        /*33c4*/ 	.word	0x00000500
        /*33c8*/ 	.word	0x000000ff
        /*33cc*/ 	.word	0x000000f0
        /*33d0*/ 	.short	0x0100
        /*33d2*/ 	.byte	0x0a
	.zero		1


	//   ....[30]....
        /*33d4*/ 	.word	0x00000510
        /*33d8*/ 	.word	0x000000ff
        /*33dc*/ 	.word	0x00000078
        /*33e0*/ 	.short	0x0100
        /*33e2*/ 	.byte	0x0a
	.zero		1


	//   ....[31]....
        /*33e4*/ 	.word	0x00000520
        /*33e8*/ 	.word	0x000000ff
        /*33ec*/ 	.word	0x000000f8
        /*33f0*/ 	.short	0x0100
        /*33f2*/ 	.byte	0x0a
	.zero		1


	//   ....[32]....
        /*33f4*/ 	.word	0x00000a10
        /*33f8*/ 	.word	0x000000ff
        /*33fc*/ 	.word	0x00000130
        /*3400*/ 	.short	0x0100
        /*3402*/ 	.byte	0x0e
	.zero		1


	//   ....[33]....
        /*3404*/ 	.word	0x00000a70
        /*3408*/ 	.word	0x000000ff
        /*340c*/ 	.word	0x00000138
        /*3410*/ 	.short	0x0100
        /*3412*/ 	.byte	0x0e
	.zero		1


	//   ....[34]....
        /*3414*/ 	.word	0x00000aa0
        /*3418*/ 	.word	0x000000ff
        /*341c*/ 	.word	0x00000110
        /*3420*/ 	.short	0x0100
        /*3422*/ 	.byte	0x0f
	.zero		1


	//   ....[35]....
        /*3424*/ 	.word	0x00000b00
        /*3428*/ 	.word	0x000000ff
        /*342c*/ 	.word	0x00000118
        /*3430*/ 	.short	0x0100
        /*3432*/ 	.byte	0x0f
	.zero		1


	//   ....[36]....
        /*3434*/ 	.word	0x00000b10
        /*3438*/ 	.word	0x000000ff
        /*343c*/ 	.word	0x00000120
        /*3440*/ 	.short	0x0100
        /*3442*/ 	.byte	0x0f
	.zero		1


	//   ....[37]....
        /*3444*/ 	.word	0x00000b20
        /*3448*/ 	.word	0x000000ff
        /*344c*/ 	.word	0x00000128
        /*3450*/ 	.short	0x0100
        /*3452*/ 	.byte	0x0f
	.zero		1


	//   ....[38]....
        /*3454*/ 	.word	0x00001a40
        /*3458*/ 	.word	0x000000ff
        /*345c*/ 	.word	0xfffffff8
        /*3460*/ 	.short	0x010a
        /*3462*/ 	.byte	0x13
	.zero		1


	//   ....[39]....
        /*3464*/ 	.word	0x00002c20
        /*3468*/ 	.word	0x000000ff
        /*346c*/ 	.word	0x00000000
        /*3470*/ 	.short	0x010a
        /*3472*/ 	.byte	0x05
	.zero		1


	//   ....[40]....
        /*3474*/ 	.word	0x00002c80
        /*3478*/ 	.word	0x000000ff
        /*347c*/ 	.word	0x00000000
        /*3480*/ 	.short	0x010a
        /*3482*/ 	.byte	0x05
	.zero		1


	//   ....[41]....
        /*3484*/ 	.word	0x00005020
        /*3488*/ 	.word	0x000000ff
        /*348c*/ 	.word	0x00000000
        /*3490*/ 	.short	0x010a
        /*3492*/ 	.byte	0x08
	.zero		1


	//   ....[42]....
        /*3494*/ 	.word	0x00005060
        /*3498*/ 	.word	0x000000ff
        /*349c*/ 	.word	0x00000000
        /*34a0*/ 	.short	0x010a
        /*34a2*/ 	.byte	0x08
	.zero		1


	//   ....[43]....
        /*34a4*/ 	.word	0x00007510
        /*34a8*/ 	.word	0x000000e5
        /*34ac*/ 	.word	0x00000000
        /*34b0*/ 	.short	0x0101
        /*34b2*/ 	.byte	0x3f
	.zero		1


	//   ....[44]....
        /*34b4*/ 	.word	0x000099f0
        /*34b8*/ 	.word	0x000000e3
        /*34bc*/ 	.word	0x00000000
        /*34c0*/ 	.short	0x0101
        /*34c2*/ 	.byte	0x1e
	.zero		1


	//   ....[45]....
        /*34c4*/ 	.word	0x00009b60
        /*34c8*/ 	.word	0x00000018
        /*34cc*/ 	.word	0x00000000
        /*34d0*/ 	.short	0x0101
        /*34d2*/ 	.byte	0x3f
	.zero		1


	//   ....[46]....
        /*34d4*/ 	.word	0x00009be0
        /*34d8*/ 	.word	0x000000ff
        /*34dc*/ 	.word	0x00000008
        /*34e0*/ 	.short	0x010a
        /*34e2*/ 	.byte	0x13
	.zero		1


	//   ....[47]....
        /*34e4*/ 	.word	0x00018cc0
        /*34e8*/ 	.word	0x00000000
        /*34ec*/ 	.word	0x00000000
        /*34f0*/ 	.short	0x0101
        /*34f2*/ 	.byte	0x1e
	.zero		1


	//   ....[48]....
        /*34f4*/ 	.word	0x000197f0
        /*34f8*/ 	.word	0x0000000c
        /*34fc*/ 	.word	0x00000080
        /*3500*/ 	.short	0x010a
        /*3502*/ 	.byte	0x3f
	.zero		1


	//   ....[49]....
        /*3504*/ 	.word	0x00019bd0
        /*3508*/ 	.word	0x00000003
        /*350c*/ 	.word	0x00000138
        /*3510*/ 	.short	0x0101
        /*3512*/ 	.byte	0x3f
	.zero		1


	//   ....[50]....
        /*3514*/ 	.word	0x0001a3f0
        /*3518*/ 	.word	0x00000007
        /*351c*/ 	.word	0x00000000
        /*3520*/ 	.short	0x010a
        /*3522*/ 	.byte	0x3f
	.zero		1


	//   ....[51]....
        /*3524*/ 	.word	0x0001a470
        /*3528*/ 	.word	0x00000009
        /*352c*/ 	.word	0x00000000
        /*3530*/ 	.short	0x010a
        /*3532*/ 	.byte	0x3f
	.zero		1


	//   ....[52]....
        /*3534*/ 	.word	0x0001a500
        /*3538*/ 	.word	0x00000006
        /*353c*/ 	.word	0x00000000
        /*3540*/ 	.short	0x010a
        /*3542*/ 	.byte	0x3f
	.zero		1


	//   ....[53]....
        /*3544*/ 	.word	0x0001a590
        /*3548*/ 	.word	0x00000009
        /*354c*/ 	.word	0x00000000
        /*3550*/ 	.short	0x010a
        /*3552*/ 	.byte	0x3f
	.zero		1


	//   ....[54]....
        /*3554*/ 	.word	0x0001a620
        /*3558*/ 	.word	0x00000006
        /*355c*/ 	.word	0x00000000
        /*3560*/ 	.short	0x010a
        /*3562*/ 	.byte	0x3f
	.zero		1


	//   ....[55]....
        /*3564*/ 	.word	0x0001a6b0
        /*3568*/ 	.word	0x00000009
        /*356c*/ 	.word	0x00000000
        /*3570*/ 	.short	0x010a
        /*3572*/ 	.byte	0x3f
	.zero		1


	//   ....[56]....
        /*3574*/ 	.word	0x0001a740
        /*3578*/ 	.word	0x00000006
        /*357c*/ 	.word	0x00000000
        /*3580*/ 	.short	0x010a
        /*3582*/ 	.byte	0x3f
	.zero		1


	//   ....[57]....
        /*3584*/ 	.word	0x0001a7d0
        /*3588*/ 	.word	0x00000009
        /*358c*/ 	.word	0x00000000
        /*3590*/ 	.short	0x010a
        /*3592*/ 	.byte	0x3f
	.zero		1


	//   ....[58]....
        /*3594*/ 	.word	0x0001a860
        /*3598*/ 	.word	0x00000006
        /*359c*/ 	.word	0x00000000
        /*35a0*/ 	.short	0x010a
        /*35a2*/ 	.byte	0x3f
	.zero		1


	//   ....[59]....
        /*35a4*/ 	.word	0x0001a8f0
        /*35a8*/ 	.word	0x00000009
        /*35ac*/ 	.word	0x00000000
        /*35b0*/ 	.short	0x010a
        /*35b2*/ 	.byte	0x3f
	.zero		1


	//   ....[60]....
        /*35b4*/ 	.word	0x0001a980
        /*35b8*/ 	.word	0x00000006
        /*35bc*/ 	.word	0x00000000
        /*35c0*/ 	.short	0x010a
        /*35c2*/ 	.byte	0x3f
	.zero		1


	//   ....[61]....
        /*35c4*/ 	.word	0x0001aa10
        /*35c8*/ 	.word	0x00000009
        /*35cc*/ 	.word	0x00000000
        /*35d0*/ 	.short	0x010a
        /*35d2*/ 	.byte	0x3f
	.zero		1


	//   ....[62]....
        /*35d4*/ 	.word	0x0001aaa0
        /*35d8*/ 	.word	0x00000006
        /*35dc*/ 	.word	0x00000000
        /*35e0*/ 	.short	0x010a
        /*35e2*/ 	.byte	0x3f
	.zero		1


	//   ....[63]....
        /*35e4*/ 	.word	0x0001ab30
        /*35e8*/ 	.word	0x00000009
        /*35ec*/ 	.word	0x00000000
        /*35f0*/ 	.short	0x010a
        /*35f2*/ 	.byte	0x3f
	.zero		1


	//   ....[64]....
        /*35f4*/ 	.word	0x0001abc0
        /*35f8*/ 	.word	0x00000006
        /*35fc*/ 	.word	0x00000000
        /*3600*/ 	.short	0x010a
        /*3602*/ 	.byte	0x3f
	.zero		1


	//   ....[65]....
        /*3604*/ 	.word	0x0001ac50
        /*3608*/ 	.word	0x00000003
        /*360c*/ 	.word	0x00000000
        /*3610*/ 	.short	0x010a
        /*3612*/ 	.byte	0x3f
	.zero		1


	//   ....[66]....
        /*3614*/ 	.word	0x0001acc0
        /*3618*/ 	.word	0x00000003
        /*361c*/ 	.word	0xfffffff8
        /*3620*/ 	.short	0x010a
        /*3622*/ 	.byte	0x3f
	.zero		1


	//   ....[67]....
        /*3624*/ 	.word	0x0001ad20
        /*3628*/ 	.word	0x00000003
        /*362c*/ 	.word	0x00000000
        /*3630*/ 	.short	0x010a
        /*3632*/ 	.byte	0x3f
	.zero		1


	//   ....[68]....
        /*3634*/ 	.word	0x0001ad90
        /*3638*/ 	.word	0x00000000
        /*363c*/ 	.word	0x00000000
        /*3640*/ 	.short	0x010a
        /*3642*/ 	.byte	0x3f
	.zero		1


	//   ....[69]....
        /*3644*/ 	.word	0x0001ae00
        /*3648*/ 	.word	0x00000019
        /*364c*/ 	.word	0x00000008
        /*3650*/ 	.short	0x010a
        /*3652*/ 	.byte	0x3f
	.zero		1


	//   ....[70]....
        /*3654*/ 	.word	0x0001aed0
        /*3658*/ 	.word	0x0000000c
        /*365c*/ 	.word	0x00000080
        /*3660*/ 	.short	0x010a
        /*3662*/ 	.byte	0x3f
	.zero		1


	//   ....[71]....
        /*3664*/ 	.word	0x0001afb0
        /*3668*/ 	.word	0x00000007
        /*366c*/ 	.word	0x00000000
        /*3670*/ 	.short	0x010a
        /*3672*/ 	.byte	0x3f
	.zero		1


	//   ....[72]....
        /*3674*/ 	.word	0x0001b000
        /*3678*/ 	.word	0x00000009
        /*367c*/ 	.word	0x00000000
        /*3680*/ 	.short	0x010a
        /*3682*/ 	.byte	0x3f
	.zero		1


	//   ....[73]....
        /*3684*/ 	.word	0x0001b050
        /*3688*/ 	.word	0x00000006
        /*368c*/ 	.word	0x00000000
        /*3690*/ 	.short	0x010a
        /*3692*/ 	.byte	0x3f
	.zero		1


	//   ....[74]....
        /*3694*/ 	.word	0x0001b0a0
        /*3698*/ 	.word	0x00000009
        /*369c*/ 	.word	0x00000000
        /*36a0*/ 	.short	0x010a
        /*36a2*/ 	.byte	0x3f
	.zero		1


	//   ....[75]....
        /*36a4*/ 	.word	0x0001b0f0
        /*36a8*/ 	.word	0x00000006
        /*36ac*/ 	.word	0x00000000
        /*36b0*/ 	.short	0x010a
        /*36b2*/ 	.byte	0x3f
	.zero		1


	//   ....[76]....
        /*36b4*/ 	.word	0x0001b140
        /*36b8*/ 	.word	0x00000009
        /*36bc*/ 	.word	0x00000000
        /*36c0*/ 	.short	0x010a
        /*36c2*/ 	.byte	0x3f
	.zero		1


	//   ....[77]....
        /*36c4*/ 	.word	0x0001b190
        /*36c8*/ 	.word	0x00000006
        /*36cc*/ 	.word	0x00000000
        /*36d0*/ 	.short	0x010a
        /*36d2*/ 	.byte	0x3f
	.zero		1


	//   ....[78]....
        /*36d4*/ 	.word	0x0001b1e0
        /*36d8*/ 	.word	0x00000009
        /*36dc*/ 	.word	0x00000000
        /*36e0*/ 	.short	0x010a
        /*36e2*/ 	.byte	0x3f
	.zero		1


	//   ....[79]....
        /*36e4*/ 	.word	0x0001b230
        /*36e8*/ 	.word	0x00000006
        /*36ec*/ 	.word	0x00000000
        /*36f0*/ 	.short	0x010a
        /*36f2*/ 	.byte	0x3f
	.zero		1


	//   ....[80]....
        /*36f4*/ 	.word	0x0001b280
        /*36f8*/ 	.word	0x00000009
        /*36fc*/ 	.word	0x00000000
        /*3700*/ 	.short	0x010a
        /*3702*/ 	.byte	0x3f
	.zero		1


	//   ....[81]....
        /*3704*/ 	.word	0x0001b2d0
        /*3708*/ 	.word	0x00000006
        /*370c*/ 	.word	0x00000000
        /*3710*/ 	.short	0x010a
        /*3712*/ 	.byte	0x3f
	.zero		1


	//   ....[82]....
        /*3714*/ 	.word	0x0001b320
        /*3718*/ 	.word	0x00000009
        /*371c*/ 	.word	0x00000000
        /*3720*/ 	.short	0x010a
        /*3722*/ 	.byte	0x3f
	.zero		1


	//   ....[83]....
        /*3724*/ 	.word	0x0001b370
        /*3728*/ 	.word	0x00000006
        /*372c*/ 	.word	0x00000000
        /*3730*/ 	.short	0x010a
        /*3732*/ 	.byte	0x3f
	.zero		1


	//   ....[84]....
        /*3734*/ 	.word	0x0001b3c0
        /*3738*/ 	.word	0x00000009
        /*373c*/ 	.word	0x00000000
        /*3740*/ 	.short	0x010a
        /*3742*/ 	.byte	0x3f
	.zero		1


	//   ....[85]....
        /*3744*/ 	.word	0x0001b410
        /*3748*/ 	.word	0x00000006
        /*374c*/ 	.word	0x00000000
        /*3750*/ 	.short	0x010a
        /*3752*/ 	.byte	0x3f
	.zero		1


	//----- nvinfo : EIATTR_NUM_MBARRIERS
	.align		4
.L_30:
        /*3754*/ 	.byte	0x03, 0x38
        /*3756*/ 	.short	0x0026


	//----- nvinfo : EIATTR_EXIT_INSTR_OFFSETS
	.align		4
        /*3758*/ 	.byte	0x04, 0x1c
        /*375a*/ 	.short	(.L_32 - .L_31)


	//   ....[0]....
.L_31:
        /*375c*/ 	.word	0x000016f0


	//   ....[1]....
        /*3760*/ 	.word	0x00001750


	//   ....[2]....
        /*3764*/ 	.word	0x000194d0


	//   ....[3]....
        /*3768*/ 	.word	0x00019500


	//   ....[4]....
        /*376c*/ 	.word	0x0001aca0


	//----- nvinfo : EIATTR_MAX_THREADS
	.align		4
.L_32:
        /*3770*/ 	.byte	0x04, 0x05
        /*3772*/ 	.short	(.L_34 - .L_33)
.L_33:
        /*3774*/ 	.word	0x00000180
        /*3778*/ 	.word	0x00000001
        /*377c*/ 	.word	0x00000001


	//----- nvinfo : EIATTR_CRS_STACK_SIZE
	.align		4
.L_34:
        /*3780*/ 	.byte	0x04, 0x1e
        /*3782*/ 	.short	(.L_36 - .L_35)
.L_35:
        /*3784*/ 	.word	0x00000000


	//----- nvinfo : EIATTR_CBANK_PARAM_SIZE
	.align		4
.L_36:
        /*3788*/ 	.byte	0x03, 0x19
        /*378a*/ 	.short	0x0470


	//----- nvinfo : EIATTR_PARAM_CBANK
	.align		4
        /*378c*/ 	.byte	0x04, 0x0a
        /*378e*/ 	.short	(.L_38 - .L_37)
	.align		4
.L_37:
        /*3790*/ 	.word	index@(.nv.constant0._ZN7cutlass13device_kernelINS_4gemm6kernel13GemmUniversalIN4cute5tupleIJiiiiEEENS1_10collective13CollectiveMmaINS1_37MainloopSm90TmaGmmaWarpSpecializedFP8ILi16ENS5_IJNS4_1CILi2EEENSA_ILi1EEESC_EEENS1_32KernelTmaWarpSpecializedPingpongEEENS5_IJNSA_ILi64EEENSA_ILi384EEENSA_ILi32EEEEEENS_12float_e4m3_tENS5_IJlSC_lEEESK_SL_NS4_8TiledMMAINS4_8MMA_AtomIJNS4_4SM904GMMA31MMA_64x192x32_F32E4M3E4M3_SS_TNILNSP_7ScaleInE1ELSR_1EEEEEENS4_6LayoutINS5_IJSC_SC_SC_EEENS5_IJNSA_ILi0EEESW_SW_EEEEENS5_IJNS4_10UnderscoreESZ_SZ_EEEEENS4_13SM90_TMA_LOADENS4_14ComposedLayoutINS4_7SwizzleILi1ELi4ELi3EEENS4_18smem_ptr_flag_bitsILi8EEENSU_INS5_IJNSA_ILi8EEESI_EEENS5_IJSI_SC_EEEEEEEvNS4_8identityENS4_23SM90_TMA_LOAD_MULTICASTES1C_vS1D_EENS_8epilogue10collective6detail29Sm90TmaWarpSpecializedAdapterINS1H_15DefaultEpilogueISK_SL_SL_NS1G_6thread17LinearCombinationISK_Li1EffLNS1L_9ScaleType4KindE0ELNS_15FloatRoundStyleE2ESK_EENS1_15EpilogueDefaultEEEEEvvEEEEvNT_6ParamsE)
        /*3794*/ 	.short	0x0210
        /*3796*/ 	.short	0x0470


	//----- nvinfo : EIATTR_SW_WAR
	.align		4
.L_38:
        /*3798*/ 	.byte	0x04, 0x36
        /*379a*/ 	.short	(.L_40 - .L_39)
.L_39:
        /*379c*/ 	.word	0x00000008
.L_40:


//--------------------- .nv.callgraph             --------------------------
	.section	.nv.callgraph,"",@"SHT_CUDA_CALLGRAPH"
	.align	4
	.sectionentsize	8
	.align		4
        /*0000*/ 	.word	0x00000000
	.align		4
        /*0004*/ 	.word	0xffffffff
	.align		4
        /*0008*/ 	.word	0x00000000
	.align		4
        /*000c*/ 	.word	0xfffffffe
	.align		4
        /*0010*/ 	.word	0x00000000
	.align		4
        /*0014*/ 	.word	0xfffffffd
	.align		4
        /*0018*/ 	.word	0x00000000
	.align		4
        /*001c*/ 	.word	0xfffffffc


//--------------------- .nv.constant4             --------------------------
	.section	.nv.constant4,"a",@progbits
	.align	8
	.align		8
.nv.constant4:
        /*0000*/ 	.dword	_ZN39_INTERNAL_7ca7d6fd_4_k_cu_9c21c6b0_88814cuda3std3__45__cpo5beginE
	.align		8
        /*0008*/ 	.dword	_ZN39_INTERNAL_7ca7d6fd_4_k_cu_9c21c6b0_88814cuda3std3__45__cpo3endE
	.align		8
        /*0010*/ 	.dword	_ZN39_INTERNAL_7ca7d6fd_4_k_cu_9c21c6b0_88814cuda3std3__45__cpo6cbeginE
	.align		8
        /*0018*/ 	.dword	_ZN39_INTERNAL_7ca7d6fd_4_k_cu_9c21c6b0_88814cuda3std3__45__cpo4cendE
	.align		8
        /*0020*/ 	.dword	_ZN39_INTERNAL_7ca7d6fd_4_k_cu_9c21c6b0_88814cuda3std3__441_GLOBAL__N__7ca7d6fd_4_k_cu_9c21c6b0_88816ignoreE
	.align		8
        /*0028*/ 	.dword	_ZN39_INTERNAL_7ca7d6fd_4_k_cu_9c21c6b0_88814cuda3std3__419piecewise_constructE
	.align		8
        /*0030*/ 	.dword	_ZN39_INTERNAL_7ca7d6fd_4_k_cu_9c21c6b0_88814cuda3std3__48in_placeE
	.align		8
        /*0038*/ 	.dword	_ZN39_INTERNAL_7ca7d6fd_4_k_cu_9c21c6b0_88814cuda3std6ranges3__45__cpo4swapE
	.align		8
        /*0040*/ 	.dword	_ZN39_INTERNAL_7ca7d6fd_4_k_cu_9c21c6b0_88814cuda3std6ranges3__45__cpo9iter_moveE
	.align		8
        /*0048*/ 	.dword	_ZN39_INTERNAL_7ca7d6fd_4_k_cu_9c21c6b0_88814cute7productE
	.align		8
        /*0050*/ 	.dword	_ZN39_INTERNAL_7ca7d6fd_4_k_cu_9c21c6b0_88814cute1_E


//--------------------- .text._ZN7cutlass13device_kernelINS_4gemm6kernel13GemmUniversalIN4cute5tupleIJiiiiEEENS1_10collective13CollectiveMmaINS1_37MainloopSm90TmaGmmaWarpSpecializedFP8ILi16ENS5_IJNS4_1CILi2EEENSA_ILi1EEESC_EEENS1_32KernelTmaWarpSpecializedPingpongEEENS5_IJNSA_ILi64EEENSA_ILi384EEENSA_ILi32EEEEEENS_12float_e4m3_tENS5_IJlSC_lEEESK_SL_NS4_8TiledMMAINS4_8MMA_AtomIJNS4_4SM904GMMA31MMA_64x192x32_F32E4M3E4M3_SS_TNILNSP_7ScaleInE1ELSR_1EEEEEENS4_6LayoutINS5_IJSC_SC_SC_EEENS5_IJNSA_ILi0EEESW_SW_EEEEENS5_IJNS4_10UnderscoreESZ_SZ_EEEEENS4_13SM90_TMA_LOADENS4_14ComposedLayoutINS4_7SwizzleILi1ELi4ELi3EEENS4_18smem_ptr_flag_bitsILi8EEENSU_INS5_IJNSA_ILi8EEESI_EEENS5_IJSI_SC_EEEEEEEvNS4_8identityENS4_23SM90_TMA_LOAD_MULTICASTES1C_vS1D_EENS_8epilogue10collective6detail29Sm90TmaWarpSpecializedAdapterINS1H_15DefaultEpilogueISK_SL_SL_NS1G_6thread17LinearCombinationISK_Li1EffLNS1L_9ScaleType4KindE0ELNS_15FloatRoundStyleE2ESK_EENS1_15EpilogueDefaultEEEEEvvEEEEvNT_6ParamsE --------------------------
	.section	.text._ZN7cutlass13device_kernelINS_4gemm6kernel13GemmUniversalIN4cute5tupleIJiiiiEEENS1_10collective13CollectiveMmaINS1_37MainloopSm90TmaGmmaWarpSpecializedFP8ILi16ENS5_IJNS4_1CILi2EEENSA_ILi1EEESC_EEENS1_32KernelTmaWarpSpecializedPingpongEEENS5_IJNSA_ILi64EEENSA_ILi384EEENSA_ILi32EEEEEENS_12float_e4m3_tENS5_IJlSC_lEEESK_SL_NS4_8TiledMMAINS4_8MMA_AtomIJNS4_4SM904GMMA31MMA_64x192x32_F32E4M3E4M3_SS_TNILNSP_7ScaleInE1ELSR_1EEEEEENS4_6LayoutINS5_IJSC_SC_SC_EEENS5_IJNSA_ILi0EEESW_SW_EEEEENS5_IJNS4_10UnderscoreESZ_SZ_EEEEENS4_13SM90_TMA_LOADENS4_14ComposedLayoutINS4_7SwizzleILi1ELi4ELi3EEENS4_18smem_ptr_flag_bitsILi8EEENSU_INS5_IJNSA_ILi8EEESI_EEENS5_IJSI_SC_EEEEEEEvNS4_8identityENS4_23SM90_TMA_LOAD_MULTICASTES1C_vS1D_EENS_8epilogue10collective6detail29Sm90TmaWarpSpecializedAdapterINS1H_15DefaultEpilogueISK_SL_SL_NS1G_6thread17LinearCombinationISK_Li1EffLNS1L_9ScaleType4KindE0ELNS_15FloatRoundStyleE2ESK_EENS1_15EpilogueDefaultEEEEEvvEEEEvNT_6ParamsE,"ax",@progbits
	.align	128
.text._ZN7cutlass13device_kernelINS_4gemm6kernel13GemmUniversalIN4cute5tupleIJiiiiEEENS1_10collective13CollectiveMmaINS1_37MainloopSm90TmaGmmaWarpSpecializedFP8ILi16ENS5_IJNS4_1CILi2EEENSA_ILi1EEESC_EEENS1_32KernelTmaWarpSpecializedPingpongEEENS5_IJNSA_ILi64EEENSA_ILi384EEENSA_ILi32EEEEEENS_12float_e4m3_tENS5_IJlSC_lEEESK_SL_NS4_8TiledMMAINS4_8MMA_AtomIJNS4_4SM904GMMA31MMA_64x192x32_F32E4M3E4M3_SS_TNILNSP_7ScaleInE1ELSR_1EEEEEENS4_6LayoutINS5_IJSC_SC_SC_EEENS5_IJNSA_ILi0EEESW_SW_EEEEENS5_IJNS4_10UnderscoreESZ_SZ_EEEEENS4_13SM90_TMA_LOADENS4_14ComposedLayoutINS4_7SwizzleILi1ELi4ELi3EEENS4_18smem_ptr_flag_bitsILi8EEENSU_INS5_IJNSA_ILi8EEESI_EEENS5_IJSI_SC_EEEEEEEvNS4_8identityENS4_23SM90_TMA_LOAD_MULTICASTES1C_vS1D_EENS_8epilogue10collective6detail29Sm90TmaWarpSpecializedAdapterINS1H_15DefaultEpilogueISK_SL_SL_NS1G_6thread17LinearCombinationISK_Li1EffLNS1L_9ScaleType4KindE0ELNS_15FloatRoundStyleE2ESK_EENS1_15EpilogueDefaultEEEEEvvEEEEvNT_6ParamsE:
        .type           _ZN7cutlass13device_kernelINS_4gemm6kernel13GemmUniversalIN4cute5tupleIJiiiiEEENS1_10collective13CollectiveMmaINS1_37MainloopSm90TmaGmmaWarpSpecializedFP8ILi16ENS5_IJNS4_1CILi2EEENSA_ILi1EEESC_EEENS1_32KernelTmaWarpSpecializedPingpongEEENS5_IJNSA_ILi64EEENSA_ILi384EEENSA_ILi32EEEEEENS_12float_e4m3_tENS5_IJlSC_lEEESK_SL_NS4_8TiledMMAINS4_8MMA_AtomIJNS4_4SM904GMMA31MMA_64x192x32_F32E4M3E4M3_SS_TNILNSP_7ScaleInE1ELSR_1EEEEEENS4_6LayoutINS5_IJSC_SC_SC_EEENS5_IJNSA_ILi0EEESW_SW_EEEEENS5_IJNS4_10UnderscoreESZ_SZ_EEEEENS4_13SM90_TMA_LOADENS4_14ComposedLayoutINS4_7SwizzleILi1ELi4ELi3EEENS4_18smem_ptr_flag_bitsILi8EEENSU_INS5_IJNSA_ILi8EEESI_EEENS5_IJSI_SC_EEEEEEEvNS4_8identityENS4_23SM90_TMA_LOAD_MULTICASTES1C_vS1D_EENS_8epilogue10collective6detail29Sm90TmaWarpSpecializedAdapterINS1H_15DefaultEpilogueISK_SL_SL_NS1G_6thread17LinearCombinationISK_Li1EffLNS1L_9ScaleType4KindE0ELNS_15FloatRoundStyleE2ESK_EENS1_15EpilogueDefaultEEEEEvvEEEEvNT_6ParamsE,@function
        .size           _ZN7cutlass13device_kernelINS_4gemm6kernel13GemmUniversalIN4cute5tupleIJiiiiEEENS1_10collective13CollectiveMmaINS1_37MainloopSm90TmaGmmaWarpSpecializedFP8ILi16ENS5_IJNS4_1CILi2EEENSA_ILi1EEESC_EEENS1_32KernelTmaWarpSpecializedPingpongEEENS5_IJNSA_ILi64EEENSA_ILi384EEENSA_ILi32EEEEEENS_12float_e4m3_tENS5_IJlSC_lEEESK_SL_NS4_8TiledMMAINS4_8MMA_AtomIJNS4_4SM904GMMA31MMA_64x192x32_F32E4M3E4M3_SS_TNILNSP_7ScaleInE1ELSR_1EEEEEENS4_6LayoutINS5_IJSC_SC_SC_EEENS5_IJNSA_ILi0EEESW_SW_EEEEENS5_IJNS4_10UnderscoreESZ_SZ_EEEEENS4_13SM90_TMA_LOADENS4_14ComposedLayoutINS4_7SwizzleILi1ELi4ELi3EEENS4_18smem_ptr_flag_bitsILi8EEENSU_INS5_IJNSA_ILi8EEESI_EEENS5_IJSI_SC_EEEEEEEvNS4_8identityENS4_23SM90_TMA_LOAD_MULTICASTES1C_vS1D_EENS_8epilogue10collective6detail29Sm90TmaWarpSpecializedAdapterINS1H_15DefaultEpilogueISK_SL_SL_NS1G_6thread17LinearCombinationISK_Li1EffLNS1L_9ScaleType4KindE0ELNS_15FloatRoundStyleE2ESK_EENS1_15EpilogueDefaultEEEEEvvEEEEvNT_6ParamsE,(.L_x_488 - _ZN7cutlass13device_kernelINS_4gemm6kernel13GemmUniversalIN4cute5tupleIJiiiiEEENS1_10collective13CollectiveMmaINS1_37MainloopSm90TmaGmmaWarpSpecializedFP8ILi16ENS5_IJNS4_1CILi2EEENSA_ILi1EEESC_EEENS1_32KernelTmaWarpSpecializedPingpongEEENS5_IJNSA_ILi64EEENSA_ILi384EEENSA_ILi32EEEEEENS_12float_e4m3_tENS5_IJlSC_lEEESK_SL_NS4_8TiledMMAINS4_8MMA_AtomIJNS4_4SM904GMMA31MMA_64x192x32_F32E4M3E4M3_SS_TNILNSP_7ScaleInE1ELSR_1EEEEEENS4_6LayoutINS5_IJSC_SC_SC_EEENS5_IJNSA_ILi0EEESW_SW_EEEEENS5_IJNS4_10UnderscoreESZ_SZ_EEEEENS4_13SM90_TMA_LOADENS4_14ComposedLayoutINS4_7SwizzleILi1ELi4ELi3EEENS4_18smem_ptr_flag_bitsILi8EEENSU_INS5_IJNSA_ILi8EEESI_EEENS5_IJSI_SC_EEEEEEEvNS4_8identityENS4_23SM90_TMA_LOAD_MULTICASTES1C_vS1D_EENS_8epilogue10collective6detail29Sm90TmaWarpSpecializedAdapterINS1H_15DefaultEpilogueISK_SL_SL_NS1G_6thread17LinearCombinationISK_Li1EffLNS1L_9ScaleType4KindE0ELNS_15FloatRoundStyleE2ESK_EENS1_15EpilogueDefaultEEEEEvvEEEEvNT_6ParamsE)
        .other          _ZN7cutlass13device_kernelINS_4gemm6kernel13GemmUniversalIN4cute5tupleIJiiiiEEENS1_10collective13CollectiveMmaINS1_37MainloopSm90TmaGmmaWarpSpecializedFP8ILi16ENS5_IJNS4_1CILi2EEENSA_ILi1EEESC_EEENS1_32KernelTmaWarpSpecializedPingpongEEENS5_IJNSA_ILi64EEENSA_ILi384EEENSA_ILi32EEEEEENS_12float_e4m3_tENS5_IJlSC_lEEESK_SL_NS4_8TiledMMAINS4_8MMA_AtomIJNS4_4SM904GMMA31MMA_64x192x32_F32E4M3E4M3_SS_TNILNSP_7ScaleInE1ELSR_1EEEEEENS4_6LayoutINS5_IJSC_SC_SC_EEENS5_IJNSA_ILi0EEESW_SW_EEEEENS5_IJNS4_10UnderscoreESZ_SZ_EEEEENS4_13SM90_TMA_LOADENS4_14ComposedLayoutINS4_7SwizzleILi1ELi4ELi3EEENS4_18smem_ptr_flag_bitsILi8EEENSU_INS5_IJNSA_ILi8EEESI_EEENS5_IJSI_SC_EEEEEEEvNS4_8identityENS4_23SM90_TMA_LOAD_MULTICASTES1C_vS1D_EENS_8epilogue10collective6detail29Sm90TmaWarpSpecializedAdapterINS1H_15DefaultEpilogueISK_SL_SL_NS1G_6thread17LinearCombinationISK_Li1EffLNS1L_9ScaleType4KindE0ELNS_15FloatRoundStyleE2ESK_EENS1_15EpilogueDefaultEEEEEvvEEEEvNT_6ParamsE,@"STO_CUDA_ENTRY STV_DEFAULT"
_ZN7cutlass13device_kernelINS_4gemm6kernel13GemmUniversalIN4cute5tupleIJiiiiEEENS1_10collective13CollectiveMmaINS1_37MainloopSm90TmaGmmaWarpSpecializedFP8ILi16ENS5_IJNS4_1CILi2EEENSA_ILi1EEESC_EEENS1_32KernelTmaWarpSpecializedPingpongEEENS5_IJNSA_ILi64EEENSA_ILi384EEENSA_ILi32EEEEEENS_12float_e4m3_tENS5_IJlSC_lEEESK_SL_NS4_8TiledMMAINS4_8MMA_AtomIJNS4_4SM904GMMA31MMA_64x192x32_F32E4M3E4M3_SS_TNILNSP_7ScaleInE1ELSR_1EEEEEENS4_6LayoutINS5_IJSC_SC_SC_EEENS5_IJNSA_ILi0EEESW_SW_EEEEENS5_IJNS4_10UnderscoreESZ_SZ_EEEEENS4_13SM90_TMA_LOADENS4_14ComposedLayoutINS4_7SwizzleILi1ELi4ELi3EEENS4_18smem_ptr_flag_bitsILi8EEENSU_INS5_IJNSA_ILi8EEESI_EEENS5_IJSI_SC_EEEEEEEvNS4_8identityENS4_23SM90_TMA_LOAD_MULTICASTES1C_vS1D_EENS_8epilogue10collective6detail29Sm90TmaWarpSpecializedAdapterINS1H_15DefaultEpilogueISK_SL_SL_NS1G_6thread17LinearCombinationISK_Li1EffLNS1L_9ScaleType4KindE0ELNS_15FloatRoundStyleE2ESK_EENS1_15EpilogueDefaultEEEEEvvEEEEvNT_6ParamsE:
[----:B------:R-:W0:Y:S02]  /*0000*/  LDC R1, c[0x0][0x28] ;  /* 0x00000a00ff017b82 */ /* 0x000e240000000800 */
[----:B0-----:R-:W-:Y:S01]  /*0010*/  VIADD R1, R1, 0xfffffce0 ;  /* 0xfffffce001017836 */ /* 0x001fe20000000000 */
[----:B------:R-:W0:Y:S01]  /*0020*/  S2R R2, SR_TID.X ;  /* 0x0000000000027919 */ /* 0x000e220000002100 */
[----:B------:R-:W-:Y:S01]  /*0030*/  ELECT P0, URZ, PT ;  /* 0x00000000003f782f */ /* 0x000fe20003800000 */
[----:B------:R-:W-:Y:S01]  /*0040*/  BSSY B0, `(.L_x_0) ;  /* 0x0000014000007945 */ /* 0x000fe20003800000 */
[--C-:B0-----:R-:W-:Y:S02]  /*0050*/  SHF.R.U32.HI R0, RZ, 0x5, R2.reuse ;  /* 0x00000005ff007819 */ /* 0x101fe40000011602 */
[----:B------:R-:W-:-:S03]  /*0060*/  SHF.R.U32.HI R4, RZ, 0x7, R2 ;  /* 0x00000007ff047819 */ /* 0x000fc60000011602 */
[----:B------:R-:W0:Y:S02]  /*0070*/  SHFL.IDX PT, R3, R0, RZ, 0x1f ;  /* 0x00001fff00037589 */ /* 0x000e2400000e0000 */
[----:B0-----:R-:W-:Y:S02]  /*0080*/  R2UR UR6, R3 ;  /* 0x00000000030672ca */ /* 0x001fe400000e0000 */
[----:B------:R0:W1:Y:S11]  /*0090*/  SHFL.IDX PT, R3, R4, RZ, 0x1f ;  /* 0x00001fff04037589 */ /* 0x00007600000e0000 */
[----:B------:R-:W-:-:S02]  /*00a0*/  USHF.R.S32.HI UR4, URZ, 0x1f, UR6 ;  /* 0x0000001f3f047899 */ /* 0x000fc40008011406 */
[----:B------:R-:W-:Y:S02]  /*00b0*/  ISETP.NE.OR P0, PT, RZ, UR6, !P0 ;  /* 0x00000006ff007c0c */ /* 0x000fe4000c705670 */
[----:B------:R-:W-:-:S04]  /*00c0*/  ULEA.HI UR4, UR4, UR6, URZ, 0x2 ;  /* 0x0000000604047291 */ /* 0x000fc8000f8f103f */
[----:B------:R-:W-:-:S04]  /*00d0*/  ULOP3.LUT UR4, UR4, 0xfffffffc, URZ, 0xc0, !UPT ;  /* 0xfffffffc04047892 */ /* 0x000fc8000f8ec03f */
[----:B------:R-:W-:-:S03]  /*00e0*/  UIADD3 UR6, UR6, -UR4, URZ ;  /* 0x8000000406067290 */ /* 0x000fc6000fffe03f */
[----:B01----:R-:W-:Y:S09]  /*00f0*/  @P0 BRA `(.L_x_1) ;  /* 0x0000000000200947 */ /* 0x003ff20003800000 */
[----:B------:R-:W-:Y:S02]  /*0100*/  ULDC.64 UR4, c[0x0][0x198] ;  /* 0x0000660000047ab9 */ /* 0x000fe40000000a00 */
[----:B------:R-:W-:Y:S02]  /*0110*/  UIADD3 UR8, UP0, UR4, 0xf0, URZ ;  /* 0x000000f004087890 */ /* 0x000fe4000ff1e03f */
[----:B------:R-:W-:Y:S02]  /*0120*/  UIADD3 UR4, UP1, UR4, 0x1f0, URZ ;  /* 0x000001f004047890 */ /* 0x000fe4000ff3e03f */
[----:B------:R-:W-:Y:S02]  /*0130*/  UIADD3.X UR9, URZ, UR5, URZ, UP0, !UPT ;  /* 0x000000053f097290 */ /* 0x000fe400087fe43f */
[----:B------:R-:W-:-:S07]  /*0140*/  UIADD3.X UR5, URZ, UR5, URZ, UP1, !UPT ;  /* 0x000000053f057290 */ /* 0x000fce0008ffe43f */
[----:B------:R0:W-:Y:S02]  /*0150*/  UTMACCTL.PF [UR8] ;  /* 0x00000000080079b9 */ /* 0x0001e40008040000 */
[----:B------:R0:W-:Y:S02]  /*0160*/  UTMACCTL.PF [UR4] ;  /* 0x00000000040079b9 */ /* 0x0001e40008040000 */
[----:B0-----:R-:W-:Y:S01]  /*0170*/  NOP ;  /* 0x0000000000007918 */ /* 0x001fe20000000000 */
.L_x_1:
[----:B------:R-:W-:Y:S05]  /*0180*/  BSYNC B0 ;  /* 0x0000000000007941 */ /* 0x000fea0003800000 */
.L_x_0:
[----:B------:R-:W0:Y:S01]  /*0190*/  SHFL.IDX PT, R5, R0, RZ, 0x1f ;  /* 0x00001fff00057589 */ /* 0x000e2200000e0000 */
[----:B------:R-:W-:Y:S01]  /*01a0*/  R2UR UR17, R3 ;  /* 0x00000000031172ca */ /* 0x000fe200000e0000 */
[----:B------:R-:W-:-:S04]  /*01b0*/  UISETP.NE.AND UP0, UPT, UR6, 0x3, UPT ;  /* 0x000000030600788c */ /* 0x000fc8000bf05270 */
[----:B------:R-:W-:-:S08]  /*01c0*/  UISETP.EQ.OR UP0, UPT, UR6, URZ, !UP0 ;  /* 0x0000003f0600728c */ /* 0x000fd0000c702670 */
[----:B------:R-:W-:Y:S02]  /*01d0*/  UIADD3 UR18, UR17, -0x1, URZ ;  /* 0xffffffff11127890 */ /* 0x000fe4000fffe03f */
[----:B------:R-:W-:Y:S02]  /*01e0*/  UISETP.EQ.AND UP0, UPT, UR17, URZ, UP0 ;  /* 0x0000003f1100728c */ /* 0x000fe40008702270 */
[----:B------:R-:W-:Y:S02]  /*01f0*/  UISETP.GE.U32.AND UP1, UPT, UR18, 0x2, UPT ;  /* 0x000000021200788c */ /* 0x000fe4000bf26070 */
[----:B------:R-:W-:Y:S01]  /*0200*/  USEL UR7, URZ, 0x1, !UP0 ;  /* 0x000000013f077887 */ /* 0x000fe2000c000000 */
[----:B0-----:R-:W-:-:S03]  /*0210*/  ISETP.NE.AND P0, PT, R5, RZ, PT ;  /* 0x000000ff0500720c */ /* 0x001fc60003f05270 */
[----:B------:R-:W-:-:S10]  /*0220*/  USEL UR7, UR7, 0x2, UP1 ;  /* 0x0000000207077887 */ /* 0x000fd40008800000 */
[----:B------:R-:W-:Y:S05]  /*0230*/  @P0 BRA `(.L_x_2) ;  /* 0x0000000000c40947 */ /* 0x000fea0003800000 */
[----:B------:R-:W-:Y:S01]  /*0240*/  ELECT P0, URZ, PT ;  /* 0x00000000003f782f */ /* 0x000fe20003800000 */
[----:B------:R-:W-:-:S12]  /*0250*/  BSSY B0, `(.L_x_2) ;  /* 0x000002f000007945 */ /* 0x000fd80003800000 */
[----:B------:R-:W-:Y:S05]  /*0260*/  @!P0 BRA `(.L_x_3) ;  /* 0x0000000000b48947 */ /* 0x000fea0003800000 */
[----:B------:R-:W0:Y:S01]  /*0270*/  S2UR UR10, SR_CgaCtaId ;  /* 0x00000000000a79c3 */ /* 0x000e220000008800 */
[----:B------:R-:W-:Y:S01]  /*0280*/  UMOV UR4, 0x400 ;  /* 0x0000040000047882 */ /* 0x000fe20000000000 */
[----:B------:R-:W-:Y:S01]  /*0290*/  UMOV UR5, 0x1 ;  /* 0x0000000100057882 */ /* 0x000fe20000000000 */
[----:B------:R-:W-:Y:S02]  /*02a0*/  UMOV UR8, 0x2 ;  /* 0x0000000200087882 */ /* 0x000fe40000000000 */
[----:B------:R-:W-:-:S04]  /*02b0*/  UIADD3 UR8, -UR8, 0x100000, URZ ;  /* 0x0010000008087890 */ /* 0x000fc8000fffe13f */
[----:B------:R-:W-:Y:S02]  /*02c0*/  USHF.L.U32 UR9, UR8, 0xb, URZ ;  /* 0x0000000b08097899 */ /* 0x000fe4000800063f */
[----:B------:R-:W-:Y:S02]  /*02d0*/  USHF.L.U32 UR8, UR8, 0x1, URZ ;  /* 0x0000000108087899 */ /* 0x000fe4000800063f */
[----:B0-----:R-:W-:Y:S02]  /*02e0*/  ULEA UR10, UR10, UR4, 0x18 ;  /* 0x000000040a0a7291 */ /* 0x001fe4000f8ec03f */
[----:B------:R-:W-:-:S04]  /*02f0*/  UIADD3 UR4, -UR5, 0x100000, URZ ;  /* 0x0010000005047890 */ /* 0x000fc8000fffe13f */
[----:B------:R-:W-:Y:S02]  /*0300*/  USHF.L.U32 UR5, UR4, 0xb, URZ ;  /* 0x0000000b04057899 */ /* 0x000fe4000800063f */
[----:B------:R-:W-:Y:S01]  /*0310*/  USHF.L.U32 UR4, UR4, 0x1, URZ ;  /* 0x0000000104047899 */ /* 0x000fe2000800063f */
[----:B------:R-:W0:Y:S11]  /*0320*/  FENCE.VIEW.ASYNC.S ;  /* 0x00000000000073c6 */ /* 0x000e360000000000 */
[----:B0-----:R0:W1:Y:S01]  /*0330*/  SYNCS.EXCH.64 URZ, [UR10], UR4 ;  /* 0x000000040a3f75b2 */ /* 0x0010620008000100 */
[----:B------:R0:W2:Y:S01]  /*0340*/  SYNCS.EXCH.64 URZ, [UR10+0x80], UR8 ;  /* 0x000080080a3f75b2 */ /* 0x0000a20008000100 */
[----:B------:R0:W3:Y:S01]  /*0350*/  SYNCS.EXCH.64 URZ, [UR10+0x8], UR4 ;  /* 0x000008040a3f75b2 */ /* 0x0000e20008000100 */
[----:B------:R0:W4:Y:S01]  /*0360*/  SYNCS.EXCH.64 URZ, [UR10+0x88], UR8 ;  /* 0x000088080a3f75b2 */ /* 0x0001220008000100 */
[----:B------:R0:W0:Y:S01]  /*0370*/  SYNCS.EXCH.64 URZ, [UR10+0x10], UR4 ;  /* 0x000010040a3f75b2 */ /* 0x0000220008000100 */
        /* <DEDUP_REMOVED lines=27> */
[----:B-1234-:R-:W-:Y:S01]  /*0530*/  NOP ;  /* 0x0000000000007918 */ /* 0x01efe20000000000 */
.L_x_3:
[----:B0-----:R-:W-:Y:S05]  /*0540*/  BSYNC B0 ;  /* 0x0000000000007941 */ /* 0x001fea0003800000 */
.L_x_2:
[----:B------:R-:W0:Y:S01]  /*0550*/  S2UR UR11, SR_CTAID.X ;  /* 0x00000000000b79c3 */ /* 0x000e220000002500 */
[----:B------:R-:W1:Y:S01]  /*0560*/  SHFL.IDX PT, R8, R0, RZ, 0x1f ;  /* 0x00001fff00087589 */ /* 0x000e6200000e0000 */
[----:B------:R-:W-:Y:S01]  /*0570*/  SHF.R.S32.HI R3, RZ, 0x1f, R2 ;  /* 0x0000001fff037819 */ /* 0x000fe20000011402 */
[----:B------:R-:W-:Y:S01]  /*0580*/  ULDC UR4, c[0x0][0x150] ;  /* 0x0000540000047ab9 */ /* 0x000fe20000000800 */
[----:B------:R-:W-:Y:S01]  /*0590*/  ELECT P0, URZ, PT ;  /* 0x00000000003f782f */ /* 0x000fe20003800000 */
[----:B------:R2:W3:Y:S01]  /*05a0*/  SHFL.IDX PT, R9, R0, RZ, 0x1f ;  /* 0x00001fff00097589 */ /* 0x0004e200000e0000 */
[----:B------:R-:W-:Y:S02]  /*05b0*/  LEA.HI R3, R3, R2, RZ, 0x7 ;  /* 0x0000000203037211 */ /* 0x000fe400078f38ff */
[----:B------:R-:W-:Y:S01]  /*05c0*/  ELECT P1, URZ, PT ;  /* 0x00000000003f782f */ /* 0x000fe20003820000 */
[----:B------:R-:W4:Y:S01]  /*05d0*/  S2UR UR9, SR_CTAID.Y ;  /* 0x00000000000979c3 */ /* 0x000f220000002600 */
[----:B------:R-:W-:Y:S01]  /*05e0*/  ULDC UR8, c[0x0][0x144] ;  /* 0x0000510000087ab9 */ /* 0x000fe20000000800 */
[----:B------:R-:W-:Y:S01]  /*05f0*/  LOP3.LUT R3, R3, 0xffffff80, RZ, 0xc0, !PT ;  /* 0xffffff8003037812 */ /* 0x000fe200078ec0ff */
[----:B------:R-:W-:Y:S01]  /*0600*/  UMOV UR19, 0x80 ;  /* 0x0000008000137882 */ /* 0x000fe20000000000 */
[----:B------:R-:W-:Y:S01]  /*0610*/  NOP ;  /* 0x0000000000007918 */ /* 0x000fe20000000000 */
[----:B--2---:R-:W-:Y:S01]  /*0620*/  SHF.R.S32.HI R0, RZ, 0x1f, R5 ;  /* 0x0000001fff007819 */ /* 0x004fe20000011405 */
[----:B------:R-:W-:Y:S01]  /*0630*/  NOP ;  /* 0x0000000000007918 */ /* 0x000fe20000000000 */
[----:B------:R-:W-:Y:S01]  /*0640*/  IMAD.IADD R3, R2, 0x1, -R3 ;  /* 0x0000000102037824 */ /* 0x000fe200078e0a03 */
[----:B------:R-:W-:Y:S01]  /*0650*/  ULDC UR20, c[0x0][0x148] ;  /* 0x0000520000147ab9 */ /* 0x000fe20000000800 */
[----:B------:R-:W-:Y:S01]  /*0660*/  LEA.HI R0, R0, R5, RZ, 0x2 ;  /* 0x0000000500007211 */ /* 0x000fe200078f10ff */
[----:B------:R-:W2:Y:S01]  /*0670*/  SHFL.IDX PT, R4, R4, RZ, 0x1f ;  /* 0x00001fff04047589 */ /* 0x000ea200000e0000 */
[----:B------:R-:W-:-:S02]  /*0680*/  ISETP.NE.AND P2, PT, RZ, UR17, PT ;  /* 0x00000011ff007c0c */ /* 0x000fc4000bf45270 */
[----:B------:R-:W-:Y:S02]  /*0690*/  SHF.R.S32.HI R6, RZ, 0x1f, R3 ;  /* 0x0000001fff067819 */ /* 0x000fe40000011403 */
[----:B------:R-:W-:Y:S02]  /*06a0*/  LOP3.LUT R0, R0, 0x3ffffffc, RZ, 0xc0, !PT ;  /* 0x3ffffffc00007812 */ /* 0x000fe400078ec0ff */
[----:B0-----:R-:W-:Y:S02]  /*06b0*/  I2FP.F32.U32 R10, UR11 ;  /* 0x0000000b000a7c45 */ /* 0x001fe40008201000 */
[----:B------:R-:W-:Y:S01]  /*06c0*/  LEA.HI R7, R6, R3, RZ, 0x3 ;  /* 0x0000000306077211 */ /* 0x000fe200078f18ff */
[----:B------:R-:W-:Y:S01]  /*06d0*/  IMAD.IADD R0, R5, 0x1, -R0 ;  /* 0x0000000105007824 */ /* 0x000fe200078e0a00 */
[----:B-1----:R-:W-:Y:S01]  /*06e0*/  ISETP.NE.OR P0, PT, R8, RZ, !P0 ;  /* 0x000000ff0800720c */ /* 0x002fe20004705670 */
[----:B------:R-:W-:Y:S01]  /*06f0*/  FMUL R10, R10, UR4 ;  /* 0x000000040a0a7c20 */ /* 0x000fe20008400000 */
[--C-:B------:R-:W-:Y:S01]  /*0700*/  SHF.R.S32.HI R8, RZ, 0x3, R7.reuse ;  /* 0x00000003ff087819 */ /* 0x100fe20000011407 */
[----:B------:R-:W-:Y:S01]  /*0710*/  ULDC UR4, c[0x0][0x154] ;  /* 0x0000550000047ab9 */ /* 0x000fe20000000800 */
[----:B------:R-:W-:-:S02]  /*0720*/  SHF.R.S32.HI R7, RZ, 0x1f, R7 ;  /* 0x0000001fff077819 */ /* 0x000fc40000011407 */
[----:B---3--:R-:W-:Y:S01]  /*0730*/  ISETP.NE.OR P1, PT, R9, RZ, !P1 ;  /* 0x000000ff0900720c */ /* 0x008fe20004f25670 */
[----:B------:R-:W0:Y:S01]  /*0740*/  F2I.U32.TRUNC.NTZ R10, R10 ;  /* 0x0000000a000a7305 */ /* 0x000e22000020f000 */
[----:B------:R-:W-:Y:S02]  /*0750*/  LEA.HI R7, R7, R8, RZ, 0x2 ;  /* 0x0000000807077211 */ /* 0x000fe400078f10ff */
[----:B----4-:R-:W-:Y:S02]  /*0760*/  I2FP.F32.U32 R9, UR9 ;  /* 0x0000000900097c45 */ /* 0x010fe40008201000 */
[----:B------:R-:W-:Y:S01]  /*0770*/  LOP3.LUT R7, R7, 0xfffffffc, RZ, 0xc0, !PT ;  /* 0xfffffffc07077812 */ /* 0x000fe200078ec0ff */
[----:B------:R-:W-:Y:S02]  /*0780*/  VOTEU.ALL UP0, P0 ;  /* 0x00000000003f7886 */ /* 0x000fe40000000000 */
[----:B------:R-:W-:Y:S02]  /*0790*/  FMUL R9, R9, UR4 ;  /* 0x0000000409097c20 */ /* 0x000fe40008400000 */
[----:B------:R-:W-:Y:S01]  /*07a0*/  IMAD.IADD R7, R8, 0x1, -R7 ;  /* 0x0000000108077824 */ /* 0x000fe200078e0a07 */
[----:B------:R-:W1:Y:S01]  /*07b0*/  @!UP0 S2UR UR13, SR_CgaCtaId ;  /* 0x00000000000d89c3 */ /* 0x000e620000008800 */
[----:B------:R-:W-:Y:S01]  /*07c0*/  VOTEU.ALL UP1, P1 ;  /* 0x00000000003f7886 */ /* 0x000fe20000820000 */
[----:B------:R-:W-:Y:S01]  /*07d0*/  @!UP0 UMOV UR12, 0x400 ;  /* 0x00000400000c8882 */ /* 0x000fe20000000000 */
[----:B------:R-:W-:Y:S01]  /*07e0*/  IMAD R0, R0, 0x4, R7 ;  /* 0x0000000400007824 */ /* 0x000fe200078e0207 */
[----:B0-----:R-:W-:Y:S01]  /*07f0*/  R2UR UR4, R10 ;  /* 0x000000000a0472ca */ /* 0x001fe200000e0000 */
[----:B------:R-:W0:Y:S01]  /*0800*/  F2I.U32.TRUNC.NTZ R9, R9 ;  /* 0x0000000900097305 */ /* 0x000e22000020f000 */
[----:B------:R-:W-:Y:S01]  /*0810*/  @!UP1 UMOV UR15, 0x400 ;  /* 0x00000400000f9882 */ /* 0x000fe20000000000 */
[C---:B------:R-:W-:Y:S01]  /*0820*/  IMAD.SHL.U32 R5, R0.reuse, 0x4, RZ ;  /* 0x0000000400057824 */ /* 0x040fe200078e00ff */
[----:B------:R-:W3:Y:S01]  /*0830*/  @!UP1 S2UR UR16, SR_CgaCtaId ;  /* 0x00000000001099c3 */ /* 0x000ee20000008800 */
[C---:B------:R-:W-:Y:S01]  /*0840*/  LEA.HI R7, R0.reuse, R0, RZ, 0x1 ;  /* 0x0000000000077211 */ /* 0x040fe200078f08ff */
[----:B------:R-:W-:Y:S01]  /*0850*/  VOTEU.ALL UP2, P1 ;  /* 0x00000000003f7886 */ /* 0x000fe20000840000 */
[----:B------:R-:W-:Y:S01]  /*0860*/  VOTEU.ALL UP3, P1 ;  /* 0x00000000003f7886 */ /* 0x000fe20000860000 */
[C---:B------:R-:W-:Y:S01]  /*0870*/  LOP3.LUT R11, R0.reuse, 0xc, R5, 0x78, !PT ;  /* 0x0000000c000b7812 */ /* 0x040fe200078e7805 */
[----:B------:R-:W-:Y:S01]  /*0880*/  VOTEU.ALL UP4, P1 ;  /* 0x00000000003f7886 */ /* 0x000fe20000880000 */
[----:B------:R-:W-:Y:S01]  /*0890*/  LOP3.LUT R7, R7, 0xfffffffe, RZ, 0xc0, !PT ;  /* 0xfffffffe07077812 */ /* 0x000fe200078ec0ff */
[----:B------:R-:W-:Y:S01]  /*08a0*/  VOTEU.ALL UP5, P1 ;  /* 0x00000000003f7886 */ /* 0x000fe200008a0000 */
[----:B------:R-:W4:Y:S01]  /*08b0*/  LDC R5, c[0x0][0x140] ;  /* 0x00005000ff057b82 */ /* 0x000f220000000800 */
[----:B------:R-:W-:Y:S01]  /*08c0*/  UIADD3 UR4, -UR4, URZ, URZ ;  /* 0x0000003f04047290 */ /* 0x000fe2000fffe13f */
[----:B------:R2:W-:Y:S01]  /*08d0*/  STL [R1+0x280], R11 ;  /* 0x0002800b01007387 */ /* 0x0005e20000100800 */
[----:B------:R-:W-:Y:S01]  /*08e0*/  IMAD.IADD R7, R0, 0x1, -R7 ;  /* 0x0000000100077824 */ /* 0x000fe200078e0a07 */
[----:B0-----:R-:W-:Y:S01]  /*08f0*/  R2UR UR10, R9 ;  /* 0x00000000090a72ca */ /* 0x001fe200000e0000 */
[----:B------:R-:W-:-:S03]  /*0900*/  UIMAD UR8, UR8, UR4, UR11 ;  /* 0x00000004080872a4 */ /* 0x000fc6000f8e020b */
[----:B------:R-:W-:Y:S01]  /*0910*/  UMOV UR4, 0x20 ;  /* 0x0000002000047882 */ /* 0x000fe20000000000 */
[----:B-1----:R-:W-:Y:S02]  /*0920*/  @!UP0 ULEA UR14, UR13, UR12, 0x18 ;  /* 0x0000000c0d0e8291 */ /* 0x002fe4000f8ec03f */
[----:B------:R-:W-:Y:S01]  /*0930*/  ISETP.NE.AND P3, PT, R7, UR8, PT ;  /* 0x0000000807007c0c */ /* 0x000fe2000bf65270 */
[----:B------:R-:W-:-:S04]  /*0940*/  @!UP0 UIADD3 UR4, -UR4, 0x100000, URZ ;  /* 0x0010000004048890 */ /* 0x000fc8000fffe13f */
[----:B------:R-:W-:Y:S02]  /*0950*/  @!UP0 USHF.L.U32 UR5, UR4, 0xb, URZ ;  /* 0x0000000b04058899 */ /* 0x000fe4000800063f */
[----:B------:R-:W-:Y:S02]  /*0960*/  @!UP0 USHF.L.U32 UR4, UR4, 0x1, URZ ;  /* 0x0000000104048899 */ /* 0x000fe4000800063f */
[----:B------:R-:W-:-:S04]  /*0970*/  @!UP1 UIADD3 UR12, -UR19, 0x100000, URZ ;  /* 0x00100000130c9890 */ /* 0x000fc8000fffe13f */
[----:B------:R-:W-:Y:S02]  /*0980*/  @!UP1 USHF.L.U32 UR13, UR12, 0xb, URZ ;  /* 0x0000000b0c0d9899 */ /* 0x000fe4000800063f */
[----:B------:R-:W-:Y:S01]  /*0990*/  @!UP1 USHF.L.U32 UR12, UR12, 0x1, URZ ;  /* 0x000000010c0c9899 */ /* 0x000fe2000800063f */
[----:B--2---:R-:W-:Y:S01]  /*09a0*/  R2UR UR19, R4 ;  /* 0x00000000041372ca */ /* 0x004fe200000e0000 */
[----:B---3--:R-:W-:Y:S01]  /*09b0*/  @!UP1 ULEA UR15, UR16, UR15, 0x18 ;  /* 0x0000000f100f9291 */ /* 0x008fe2000f8ec03f */
[----:B------:R-:W-:Y:S01]  /*09c0*/  VOTEU.ALL UP0, P0 ;  /* 0x00000000003f7886 */ /* 0x000fe20000000000 */
[----:B------:R-:W-:Y:S01]  /*09d0*/  VOTEU.ALL UP1, P0 ;  /* 0x00000000003f7886 */ /* 0x000fe20000020000 */
[----:B------:R-:W-:Y:S01]  /*09e0*/  UIADD3 UR10, -UR10, URZ, URZ ;  /* 0x0000003f0a0a7290 */ /* 0x000fe2000fffe13f */
[----:B------:R-:W-:Y:S01]  /*09f0*/  LOP3.LUT P0, RZ, R3, 0x7, RZ, 0xc0, !PT ;  /* 0x0000000703ff7812 */ /* 0x000fe2000780c0ff */
[----:B------:R-:W0:Y:S02]  /*0a00*/  FENCE.VIEW.ASYNC.S ;  /* 0x00000000000073c6 */ /* 0x000e240000000000 */
[----:B0-----:R-:W0:Y:S01]  /*0a10*/  @!UP0 SYNCS.EXCH.64 URZ, [UR14+0x130], UR4 ;  /* 0x000130040e3f85b2 */ /* 0x001e220008000100 */
[----:B------:R-:W-:-:S02]  /*0a20*/  @P3 LEA.HI R0, R11, R11, RZ, 0x1 ;  /* 0x0000000b0b003211 */ /* 0x000fc400078f08ff */
[----:B------:R-:W-:Y:S02]  /*0a30*/  ISETP.LT.U32.AND P0, PT, R11, 0x2, !P0 ;  /* 0x000000020b00780c */ /* 0x000fe40004701070 */
[----:B------:R-:W-:Y:S02]  /*0a40*/  @P3 SHF.R.S32.HI R0, RZ, 0x1, R0 ;  /* 0x00000001ff003819 */ /* 0x000fe40000011400 */
[----:B----4-:R-:W-:Y:S02]  /*0a50*/  ISETP.EQ.U32.AND P1, PT, R5, 0x1, PT ;  /* 0x000000010500780c */ /* 0x010fe40003f22070 */
[----:B------:R-:W-:Y:S01]  /*0a60*/  SEL R5, RZ, 0x1, !P0 ;  /* 0x00000001ff057807 */ /* 0x000fe20004000000 */
[----:B------:R1:W2:Y:S01]  /*0a70*/  @!UP1 SYNCS.EXCH.64 URZ, [UR14+0x138], UR4 ;  /* 0x000138040e3f95b2 */ /* 0x0002a20008000100 */
[----:B------:R-:W-:Y:S01]  /*0a80*/  NOP ;  /* 0x0000000000007918 */ /* 0x000fe20000000000 */
[----:B-1----:R-:W-:Y:S01]  /*0a90*/  UIMAD UR4, UR20, UR10, UR9 ;  /* 0x0000000a140472a4 */ /* 0x002fe2000f8e0209 */
[----:B------:R1:W3:Y:S05]  /*0aa0*/  @!UP2 SYNCS.EXCH.64 URZ, [UR15+0x110], UR12 ;  /* 0x0001100c0f3fa5b2 */ /* 0x0002ea0008000100 */
[----:B------:R-:W-:Y:S01]  /*0ab0*/  @P3 ISETP.NE.AND P4, PT, R0, UR4, PT ;  /* 0x0000000400003c0c */ /* 0x000fe2000bf85270 */
[----:B------:R-:W-:-:S03]  /*0ac0*/  IMAD.MOV.U32 R0, RZ, RZ, 0x1 ;  /* 0x00000001ff007424 */ /* 0x000fc600078e00ff */
[----:B------:R-:W-:-:S04]  /*0ad0*/  @P3 SEL R0, RZ, 0x1, P4 ;  /* 0x00000001ff003807 */ /* 0x000fc80002000000 */
[----:B------:R-:W-:-:S05]  /*0ae0*/  LOP3.LUT R0, R0, R5, RZ, 0xc0, !PT ;  /* 0x0000000500007212 */ /* 0x000fca00078ec0ff */
[----:B------:R1:W-:Y:S01]  /*0af0*/  STL [R1+0x27c], R0 ;  /* 0x00027c0001007387 */ /* 0x0003e20000100800 */
[----:B------:R1:W4:Y:S01]  /*0b00*/  @!UP3 SYNCS.EXCH.64 URZ, [UR15+0x118], UR12 ;  /* 0x0001180c0f3fb5b2 */ /* 0x0003220008000100 */
[----:B------:R1:W0:Y:S01]  /*0b10*/  @!UP4 SYNCS.EXCH.64 URZ, [UR15+0x120], UR12 ;  /* 0x0001200c0f3fc5b2 */ /* 0x0002220008000100 */
[----:B------:R1:W0:Y:S01]  /*0b20*/  @!UP5 SYNCS.EXCH.64 URZ, [UR15+0x128], UR12 ;  /* 0x0001280c0f3fd5b2 */ /* 0x0002220008000100 */
[----:B------:R-:W-:Y:S01]  /*0b30*/  NOP ;  /* 0x0000000000007918 */ /* 0x000fe20000000000 */
[----:B--2---:R-:W-:Y:S05]  /*0b40*/  @!P1 BRA `(.L_x_4) ;  /* 0x0000000000089947 */ /* 0x004fea0003800000 */
[----:B0--34-:R-:W-:Y:S01]  /*0b50*/  UCGABAR_ARV ;  /* 0x00000000000079c7 */ /* 0x019fe20008000000 */
[----:B------:R-:W-:Y:S05]  /*0b60*/  BRA `(.L_x_5) ;  /* 0x0000000000047947 */ /* 0x000fea0003800000 */
.L_x_4:
[----:B0--34-:R-:W-:Y:S01]  /*0b70*/  NOP ;  /* 0x0000000000007918 */ /* 0x019fe20000000000 */
.L_x_5:
[----:B------:R-:W-:Y:S01]  /*0b80*/  ULDC.64 UR4, c[0x0][0x598] ;  /* 0x0001660000047ab9 */ /* 0x000fe20000000a00 */
[----:B------:R-:W-:Y:S01]  /*0b90*/  ULDC.64 UR22, c[0x0][0x208] ;  /* 0x0000820000167ab9 */ /* 0x000fe20000000a00 */
[----:B------:R-:W-:-:S04]  /*0ba0*/  ISETP.NE.U32.AND P0, PT, RZ, UR4, PT ;  /* 0x00000004ff007c0c */ /* 0x000fc8000bf05070 */
[----:B------:R-:W-:-:S13]  /*0bb0*/  ISETP.NE.AND.EX P0, PT, RZ, UR5, PT, P0 ;  /* 0x00000005ff007c0c */ /* 0x000fda000bf05300 */
[----:B------:R-:W-:Y:S05]  /*0bc0*/  @!P0 BRA `(.L_x_6) ;  /* 0x0000000000208947 */ /* 0x000fea0003800000 */
[----:B------:R-:W0:Y:S02]  /*0bd0*/  LDC.64 R4, c[0x0][0x598] ;  /* 0x00016600ff047b82 */ /* 0x000e240000000a00 */
[----:B0-----:R-:W2:Y:S02]  /*0be0*/  LDG.E.64 R4, desc[UR22][R4.64] ;  /* 0x0000001604047981 */ /* 0x001ea4000c1e1b00 */
[----:B--2---:R-:W-:-:S04]  /*0bf0*/  ISETP.NE.U32.AND P0, PT, R4, RZ, PT ;  /* 0x000000ff0400720c */ /* 0x004fc80003f05070 */
[----:B------:R-:W-:-:S13]  /*0c00*/  ISETP.NE.AND.EX P0, PT, R5, RZ, PT, P0 ;  /* 0x000000ff0500720c */ /* 0x000fda0003f05300 */
[----:B------:R-:W-:Y:S05]  /*0c10*/  @!P0 BRA `(.L_x_6) ;  /* 0x00000000000c8947 */ /* 0x000fea0003800000 */
[----:B------:R-:W2:Y:S02]  /*0c20*/  LD.E R4, desc[UR22][R4.64] ;  /* 0x0000001604047980 */ /* 0x000ea4000c101900 */
[----:B--2---:R-:W-:Y:S01]  /*0c30*/  R2UR UR26, R4 ;  /* 0x00000000041a72ca */ /* 0x004fe200000e0000 */
[----:B------:R-:W-:-:S14]  /*0c40*/  BRA `(.L_x_7) ;  /* 0x0000000000247947 */ /* 0x000fdc0003800000 */
.L_x_6:
[----:B------:R-:W-:Y:S02]  /*0c50*/  ULDC.64 UR4, c[0x0][0x588] ;  /* 0x0001620000047ab9 */ /* 0x000fe40000000a00 */
[----:B------:R-:W-:-:S04]  /*0c60*/  ISETP.NE.U32.AND P0, PT, RZ, UR4, PT ;  /* 0x00000004ff007c0c */ /* 0x000fc8000bf05070 */
[----:B------:R-:W-:-:S13]  /*0c70*/  ISETP.NE.AND.EX P0, PT, RZ, UR5, PT, P0 ;  /* 0x00000005ff007c0c */ /* 0x000fda000bf05300 */
[----:B------:R-:W-:Y:S05]  /*0c80*/  @!P0 BRA `(.L_x_8) ;  /* 0x0000000000108947 */ /* 0x000fea0003800000 */
[----:B------:R-:W0:Y:S02]  /*0c90*/  LDC.64 R4, c[0x0][0x588] ;  /* 0x00016200ff047b82 */ /* 0x000e240000000a00 */
[----:B0-----:R-:W2:Y:S02]  /*0ca0*/  LDG.E R4, desc[UR22][R4.64] ;  /* 0x0000001604047981 */ /* 0x001ea4000c1e1900 */
[----:B--2---:R-:W-:Y:S01]  /*0cb0*/  R2UR UR26, R4 ;  /* 0x00000000041a72ca */ /* 0x004fe200000e0000 */
[----:B------:R-:W-:-:S14]  /*0cc0*/  BRA `(.L_x_7) ;  /* 0x0000000000047947 */ /* 0x000fdc0003800000 */
.L_x_8:
[----:B------:R-:W-:-:S05]  /*0cd0*/  ULDC UR26, c[0x0][0x580] ;  /* 0x00016000001a7ab9 */ /* 0x000fca0000000800 */
.L_x_7:
[----:B------:R-:W-:Y:S02]  /*0ce0*/  ULDC.64 UR4, c[0x0][0x5a0] ;  /* 0x0001680000047ab9 */ /* 0x000fe40000000a00 */
        /* <DEDUP_REMOVED lines=11> */
.L_x_9:
        /* <DEDUP_REMOVED lines=8> */
.L_x_11:
[----:B------:R-:W-:-:S05]  /*0e20*/  ULDC UR27, c[0x0][0x584] ;  /* 0x00016100001b7ab9 */ /* 0x000fca0000000800 */
.L_x_10:
[----:B------:R-:W-:Y:S01]  /*0e30*/  ULDC UR4, c[0x0][0x65c] ;  /* 0x0001970000047ab9 */ /* 0x000fe20000000800 */
[----:B------:R-:W0:Y:S01]  /*0e40*/  LDC.64 R4, c[0x0][0x650] ;  /* 0x00019400ff047b82 */ /* 0x000e220000000a00 */
[----:B------:R-:W-:Y:S01]  /*0e50*/  UISETP.NE.AND UP2, UPT, UR4, 0x1, UPT ;  /* 0x000000010400788c */ /* 0x000fe2000bf45270 */
[----:B------:R-:W-:Y:S01]  /*0e60*/  IMAD.MOV.U32 R7, RZ, RZ, -0x1 ;  /* 0xffffffffff077424 */ /* 0x000fe200078e00ff */
[----:B------:R-:W-:-:S09]  /*0e70*/  UISETP.NE.AND UP0, UPT, UR17, 0x2, UPT ;  /* 0x000000021100788c */ /* 0x000fd2000bf05270 */
[----:B------:R-:W-:Y:S01]  /*0e80*/  @UP2 ULDC UR14, c[0x0][0x10] ;  /* 0x00000400000e2ab9 */ /* 0x000fe20000000800 */
[----:B------:R-:W-:Y:S01]  /*0e90*/  @UP2 UMOV UR4, UR9 ;  /* 0x0000000900042c82 */ /* 0x000fe20008000000 */
[----:B------:R-:W-:Y:S01]  /*0ea0*/  @UP2 UMOV UR5, URZ ;  /* 0x0000003f00052c82 */ /* 0x000fe20008000000 */
[----:B------:R-:W-:Y:S01]  /*0eb0*/  @!UP2 ULDC UR16, c[0x0][0xc] ;  /* 0x000003000010aab9 */ /* 0x000fe20000000800 */
[----:B-1----:R-:W-:Y:S01]  /*0ec0*/  @UP2 UIMAD.WIDE.U32 UR14, UR11, UR14, UR4 ;  /* 0x0000000e0b0e22a5 */ /* 0x002fe2000f8e0004 */
[----:B------:R-:W-:Y:S02]  /*0ed0*/  ULDC UR12, c[0x0][0xc] ;  /* 0x00000300000c7ab9 */ /* 0x000fe40000000800 */
[----:B------:R-:W-:Y:S01]  /*0ee0*/  @UP2 UMOV UR4, URZ ;  /* 0x0000003f00042c82 */ /* 0x000fe20008000000 */
[----:B------:R-:W-:Y:S01]  /*0ef0*/  UMOV UR5, URZ ;  /* 0x0000003f00057c82 */ /* 0x000fe20008000000 */
[----:B------:R-:W-:Y:S01]  /*0f00*/  @UP2 UIADD3 UR15, UR15, UR4, URZ ;  /* 0x000000040f0f2290 */ /* 0x000fe2000fffe03f */
[----:B------:R-:W-:-:S02]  /*0f10*/  ULDC UR13, c[0x0][0x10] ;  /* 0x00000400000d7ab9 */ /* 0x000fc40000000800 */
[----:B------:R-:W-:Y:S01]  /*0f20*/  UMOV UR4, UR11 ;  /* 0x0000000b00047c82 */ /* 0x000fe20008000000 */
[----:B------:R-:W-:Y:S02]  /*0f30*/  UIMAD.WIDE.U32 UR12, UR12, UR13, URZ ;  /* 0x0000000d0c0c72a5 */ /* 0x000fe4000f8e003f */
[----:B------:R-:W-:Y:S01]  /*0f40*/  @!UP2 UIMAD.WIDE.U32 UR4, UR9, UR16, UR4 ;  /* 0x000000100904a2a5 */ /* 0x000fe2000f8e0004 */
[----:B------:R-:W-:Y:S02]  /*0f50*/  ULDC UR11, c[0x0][0x14] ;  /* 0x00000500000b7ab9 */ /* 0x000fe40000000800 */
[----:B------:R-:W-:Y:S02]  /*0f60*/  UIMAD.WIDE.U32 UR24, UR12, UR11, URZ ;  /* 0x0000000b0c1872a5 */ /* 0x000fe4000f8e003f */
[----:B------:R-:W-:Y:S02]  /*0f70*/  UIMAD UR13, UR13, UR11, URZ ;  /* 0x0000000b0d0d72a4 */ /* 0x000fe4000f8e023f */
[----:B------:R-:W-:Y:S01]  /*0f80*/  @!UP2 UMOV UR14, UR4 ;  /* 0x00000004000eac82 */ /* 0x000fe20008000000 */
[----:B------:R-:W-:Y:S01]  /*0f90*/  @!UP2 UMOV UR15, UR5 ;  /* 0x00000005000fac82 */ /* 0x000fe20008000000 */
[----:B------:R-:W-:-:S02]  /*0fa0*/  UIADD3 UR13, UR25, UR13, URZ ;  /* 0x0000000d190d7290 */ /* 0x000fc4000fffe03f */
[----:B------:R-:W-:-:S04]  /*0fb0*/  UIADD3 UR4, UP1, UR14, UR24, URZ ;  /* 0x000000180e047290 */ /* 0x000fc8000ff3e03f */
[----:B------:R-:W-:Y:S02]  /*0fc0*/  UIADD3.X UR5, UR15, UR13, URZ, UP1, !UPT ;  /* 0x0000000d0f057290 */ /* 0x000fe40008ffe43f */
[----:B------:R-:W-:Y:S02]  /*0fd0*/  USEL UR4, UR4, UR14, !UP0 ;  /* 0x0000000e04047287 */ /* 0x000fe4000c000000 */
[----:B------:R-:W-:-:S04]  /*0fe0*/  USEL UR5, UR5, UR15, !UP0 ;  /* 0x0000000f05057287 */ /* 0x000fc8000c000000 */
[----:B0-----:R-:W-:Y:S01]  /*0ff0*/  ISETP.LE.U32.AND P0, PT, R4, UR4, PT ;  /* 0x0000000404007c0c */ /* 0x001fe2000bf03070 */
[----:B------:R-:W-:Y:S02]  /*1000*/  IMAD.MOV.U32 R4, RZ, RZ, -0x1 ;  /* 0xffffffffff047424 */ /* 0x000fe400078e00ff */
[----:B------:R-:W-:-:S05]  /*1010*/  IMAD.U32 R0, RZ, RZ, UR5 ;  /* 0x00000005ff007e24 */ /* 0x000fca000f8e00ff */
[----:B------:R-:W-:Y:S01]  /*1020*/  ISETP.GE.U32.AND.EX P0, PT, R0, R5, PT, P0 ;  /* 0x000000050000720c */ /* 0x000fe20003f06100 */
[----:B------:R-:W-:Y:S01]  /*1030*/  IMAD.MOV.U32 R5, RZ, RZ, -0x1 ;  /* 0xffffffffff057424 */ /* 0x000fe200078e00ff */
[----:B------:R-:W-:-:S04]  /*1040*/  PRMT R0, RZ, 0x7610, R0 ;  /* 0x00007610ff007816 */ /* 0x000fc80000000000 */
[----:B------:R0:W-:Y:S04]  /*1050*/  STL [R1+0x28c], R5 ;  /* 0x00028c0501007387 */ /* 0x0001e80000100800 */
[----:B------:R1:W-:Y:S04]  /*1060*/  STL [R1+0x290], R4 ;  /* 0x0002900401007387 */ /* 0x0003e80000100800 */
[----:B------:R2:W-:Y:S01]  /*1070*/  STL [R1+0x278], R7 ;  /* 0x0002780701007387 */ /* 0x0005e20000100800 */
[----:B0-----:R-:W-:Y:S02]  /*1080*/  IMAD.U32 R5, RZ, RZ, UR4 ;  /* 0x00000004ff057e24 */ /* 0x001fe4000f8e00ff */
[----:B-1----:R-:W-:-:S05]  /*1090*/  IMAD.U32 R4, RZ, RZ, UR5 ;  /* 0x00000005ff047e24 */ /* 0x002fca000f8e00ff */
[----:B------:R2:W-:Y:S04]  /*10a0*/  STL [R1+0x284], R4 ;  /* 0x0002840401007387 */ /* 0x0005e80000100800 */
[----:B------:R2:W-:Y:S01]  /*10b0*/  STL [R1+0x288], R5 ;  /* 0x0002880501007387 */ /* 0x0005e20000100800 */
[----:B------:R-:W-:Y:S05]  /*10c0*/  @P0 BRA `(.L_x_12) ;  /* 0x0000000400540947 */ /* 0x000fea0003800000 */
[----:B------:R-:W-:Y:S01]  /*10d0*/  ULDC.64 UR28, c[0x0][0x628] ;  /* 0x00018a00001c7ab9 */ /* 0x000fe20000000a00 */
[C---:B------:R-:W-:Y:S01]  /*10e0*/  R2UR UR30, R5.reuse ;  /* 0x00000000051e72ca */ /* 0x040fe200000e0000 */
[----:B------:R-:W-:Y:S01]  /*10f0*/  ULDC UR21, c[0x0][0x630] ;  /* 0x00018c0000157ab9 */ /* 0x000fe20000000800 */
[----:B------:R-:W-:Y:S02]  /*1100*/  ISETP.NE.U32.AND P0, PT, RZ, UR28, PT ;  /* 0x0000001cff007c0c */ /* 0x000fe4000bf05070 */
[----:B------:R-:W-:Y:S02]  /*1110*/  R2UR UR4, R5 ;  /* 0x00000000050472ca */ /* 0x000fe400000e0000 */
[----:B------:R-:W-:Y:S02]  /*1120*/  ISETP.NE.AND.EX P0, PT, RZ, UR29, PT, P0 ;  /* 0x0000001dff007c0c */ /* 0x000fe4000bf05300 */
[----:B------:R-:W-:-:S11]  /*1130*/  R2UR UR5, R4 ;  /* 0x00000000040572ca */ /* 0x000fd600000e0000 */
[----:B------:R-:W-:Y:S05]  /*1140*/  @!P0 BRA `(.L_x_13) ;  /* 0x0000000000308947 */ /* 0x000fea0003800000 */
[----:B------:R-:W-:Y:S01]  /*1150*/  R2UR UR4, R5 ;  /* 0x00000000050472ca */ /* 0x000fe200000e0000 */
[----:B------:R-:W-:Y:S01]  /*1160*/  ULDC UR11, c[0x0][0x634] ;  /* 0x00018d00000b7ab9 */ /* 0x000fe20000000800 */
[----:B------:R-:W-:-:S11]  /*1170*/  R2UR UR12, R4 ;  /* 0x00000000040c72ca */ /* 0x000fd600000e0000 */
[----:B------:R-:W-:-:S04]  /*1180*/  UIADD3 UR11, UP1, UR4, UR11, URZ ;  /* 0x0000000b040b7290 */ /* 0x000fc8000ff3e03f */
[----:B------:R-:W-:-:S04]  /*1190*/  UIADD3.X UR12, URZ, UR12, URZ, UP1, !UPT ;  /* 0x0000000c3f0c7290 */ /* 0x000fc80008ffe43f */
[----:B------:R-:W-:-:S04]  /*11a0*/  UIMAD.WIDE.U32 UR4, UR12, UR28, URZ ;  /* 0x0000001c0c0472a5 */ /* 0x000fc8000f8e003f */
[----:B------:R-:W-:Y:S02]  /*11b0*/  UIMAD.WIDE.U32 UR14, UP1, UR11, UR29, UR4 ;  /* 0x0000001d0b0e72a5 */ /* 0x000fe4000f820004 */
[----:B------:R-:W-:Y:S02]  /*11c0*/  UIMAD.WIDE.U32 UR4, UR11, UR28, URZ ;  /* 0x0000001c0b0472a5 */ /* 0x000fe4000f8e003f */
[----:B------:R-:W-:Y:S02]  /*11d0*/  UIADD3.X UR17, URZ, URZ, URZ, UP1, !UPT ;  /* 0x0000003f3f117290 */ /* 0x000fe40008ffe43f */
[----:B------:R-:W-:Y:S01]  /*11e0*/  UIADD3 URZ, UP1, UR5, UR14, URZ ;  /* 0x0000000e053f7290 */ /* 0x000fe2000ff3e03f */
[----:B------:R-:W-:-:S03]  /*11f0*/  UMOV UR16, UR15 ;  /* 0x0000000f00107c82 */ /* 0x000fc60008000000 */
[----:B------:R-:W-:-:S12]  /*1200*/  UIMAD.WIDE.U32.X UR4, UR12, UR29, UR16, UP1 ;  /* 0x0000001d0c0472a5 */ /* 0x000fd800088e0410 */
.L_x_13:
[----:B------:R-:W-:Y:S01]  /*1210*/  USHF.R.U64 UR4, UR4, UR21, UR5 ;  /* 0x0000001504047299 */ /* 0x000fe20008001205 */
[----:B------:R-:W-:Y:S01]  /*1220*/  R2UR UR15, R4 ;  /* 0x00000000040f72ca */ /* 0x000fe200000e0000 */
[----:B------:R-:W-:Y:S02]  /*1230*/  USHF.R.U32.HI UR5, URZ, UR21, UR5 ;  /* 0x000000153f057299 */ /* 0x000fe40008011605 */
[----:B------:R-:W-:Y:S01]  /*1240*/  UIADD3 UR12, UP1, URZ, -UR4, URZ ;  /* 0x800000043f0c7290 */ /* 0x000fe2000ff3e03f */
[----:B------:R-:W-:Y:S01]  /*1250*/  ULDC.64 UR16, c[0x0][0x620] ;  /* 0x0001880000107ab9 */ /* 0x000fe20000000a00 */
[----:B------:R-:W-:Y:S02]  /*1260*/  UMOV UR14, UR30 ;  /* 0x0000001e000e7c82 */ /* 0x000fe40008000000 */
[----:B------:R-:W-:Y:S01]  /*1270*/  UIADD3.X UR5, URZ, ~UR5, URZ, UP1, !UPT ;  /* 0x800000053f057290 */ /* 0x000fe20008ffe43f */
[----:B------:R-:W-:Y:S01]  /*1280*/  ULDC UR11, c[0x0][0x618] ;  /* 0x00018600000b7ab9 */ /* 0x000fe20000000800 */
[----:B------:R-:W-:-:S02]  /*1290*/  @UP2 UIMAD UR8, UR20, UR10, UR9 ;  /* 0x0000000a140822a4 */ /* 0x000fc4000f8e0209 */
[----:B------:R-:W-:Y:S02]  /*12a0*/  UIMAD UR5, UR5, UR16, URZ ;  /* 0x00000010050572a4 */ /* 0x000fe4000f8e023f */
[----:B------:R-:W-:Y:S02]  /*12b0*/  UIMAD.WIDE.U32 UR14, UR12, UR16, UR14 ;  /* 0x000000100c0e72a5 */ /* 0x000fe4000f8e000e */
[----:B------:R-:W-:Y:S01]  /*12c0*/  UIMAD UR12, UR12, UR17, UR5 ;  /* 0x000000110c0c72a4 */ /* 0x000fe2000f8e0205 */
[----:B------:R-:W-:Y:S01]  /*12d0*/  ULDC UR16, c[0x0][0x608] ;  /* 0x0001820000107ab9 */ /* 0x000fe20000000800 */
[----:B------:R-:W-:Y:S02]  /*12e0*/  ULDC UR31, c[0x0][0x658] ;  /* 0x00019600001f7ab9 */ /* 0x000fe40000000800 */
[----:B------:R-:W-:Y:S01]  /*12f0*/  UIADD3 UR12, UR15, UR12, URZ ;  /* 0x0000000c0f0c7290 */ /* 0x000fe2000fffe03f */
[----:B------:R-:W-:Y:S01]  /*1300*/  UMOV UR9, 0xffffffff ;  /* 0xffffffff00097882 */ /* 0x000fe20000000000 */
[----:B------:R-:W-:-:S02]  /*1310*/  ULDC UR5, c[0x0][0x600] ;  /* 0x0001800000057ab9 */ /* 0x000fc40000000800 */
[----:B------:R-:W-:Y:S02]  /*1320*/  USHF.R.U64 UR30, UR14, UR11, UR12 ;  /* 0x0000000b0e1e7299 */ /* 0x000fe4000800120c */
[----:B------:R-:W-:Y:S02]  /*1330*/  USHF.R.U32.HI UR12, URZ, UR11, UR12 ;  /* 0x0000000b3f0c7299 */ /* 0x000fe4000801160c */
[----:B------:R-:W-:Y:S01]  /*1340*/  USHF.L.U32 UR9, UR9, UR31, URZ ;  /* 0x0000001f09097299 */ /* 0x000fe2000800063f */
[----:B------:R-:W-:Y:S01]  /*1350*/  ULDC.64 UR10, c[0x0][0x640] ;  /* 0x00019000000a7ab9 */ /* 0x000fe20000000a00 */
[----:B------:R-:W-:Y:S01]  /*1360*/  USHF.R.U64 UR35, UR30, UR16, UR12 ;  /* 0x000000101e237299 */ /* 0x000fe2000800120c */
[----:B------:R-:W-:Y:S01]  /*1370*/  ISETP.NE.U32.AND P0, PT, RZ, UR10, PT ;  /* 0x0000000aff007c0c */ /* 0x000fe2000bf05070 */
[----:B------:R-:W-:Y:S02]  /*1380*/  USHF.R.U32.HI UR12, URZ, UR16, UR12 ;  /* 0x000000103f0c7299 */ /* 0x000fe4000801160c */
[----:B------:R-:W-:Y:S01]  /*1390*/  UIADD3 UR29, UR5, -0x1, URZ ;  /* 0xffffffff051d7890 */ /* 0x000fe2000fffe03f */
[----:B------:R-:W-:Y:S01]  /*13a0*/  ISETP.NE.AND.EX P0, PT, RZ, UR11, PT, P0 ;  /* 0x0000000bff007c0c */ /* 0x000fe2000bf05300 */
[----:B------:R-:W-:-:S02]  /*13b0*/  USHF.R.U64 UR36, UR35, UR31, UR12 ;  /* 0x0000001f23247299 */ /* 0x000fc4000800120c */
[----:B------:R-:W-:Y:S02]  /*13c0*/  USHF.R.U32.HI UR14, URZ, UR31, UR12 ;  /* 0x0000001f3f0e7299 */ /* 0x000fe4000801160c */
[----:B------:R-:W-:Y:S01]  /*13d0*/  ULOP3.LUT UR12, URZ, UR9, URZ, 0x33, !UPT ;  /* 0x000000093f0c7292 */ /* 0x000fe2000f8e333f */
[----:B------:R-:W-:Y:S01]  /*13e0*/  ULDC UR32, c[0x0][0x648] ;  /* 0x0001920000207ab9 */ /* 0x000fe20000000800 */
[----:B------:R-:W-:Y:S01]  /*13f0*/  ULDC UR33, c[0x0][0x638] ;  /* 0x00018e0000217ab9 */ /* 0x000fe20000000800 */
[----:B------:R-:W-:Y:S01]  /*1400*/  UMOV UR34, 0x1 ;  /* 0x0000000100227882 */ /* 0x000fe20000000000 */
[----:B------:R-:W-:-:S04]  /*1410*/  UMOV UR9, UR36 ;  /* 0x0000002400097c82 */ /* 0x000fc80008000000 */
[----:B------:R-:W-:Y:S05]  /*1420*/  @!P0 BRA `(.L_x_14) ;  /* 0x0000000000308947 */ /* 0x000fea0003800000 */
[----:B------:R-:W-:Y:S02]  /*1430*/  ULDC UR9, c[0x0][0x64c] ;  /* 0x0001930000097ab9 */ /* 0x000fe40000000800 */
        /* <DEDUP_REMOVED lines=8> */
[----:B------:R-:W-:-:S07]  /*14c0*/  UIMAD.WIDE.U32.X UR10, UR28, UR11, UR20, UP1 ;  /* 0x0000000b1c0a72a5 */ /* 0x000fce00088e0414 */
[----:B------:R-:W-:Y:S01]  /*14d0*/  UMOV UR9, UR10 ;  /* 0x0000000a00097c82 */ /* 0x000fe20008000000 */
[----:B------:R-:W-:-:S05]  /*14e0*/  UMOV UR14, UR11 ;  /* 0x0000000b000e7c82 */ /* 0x000fca0008000000 */
.L_x_14:
[----:B------:R-:W-:Y:S01]  /*14f0*/  USHF.R.U64 UR10, UR9, UR32, UR14 ;  /* 0x00000020090a7299 */ /* 0x000fe2000800120e */
[----:B--2---:R-:W-:Y:S01]  /*1500*/  IMAD.U32 R7, RZ, RZ, UR4 ;  /* 0x00000004ff077e24 */ /* 0x004fe2000f8e00ff */
[----:B------:R-:W-:Y:S01]  /*1510*/  USHF.L.U32 UR9, UR34, UR31, URZ ;  /* 0x0000001f22097299 */ /* 0x000fe2000800063f */
[----:B------:R-:W-:Y:S01]  /*1520*/  IMAD.MOV.U32 R0, RZ, RZ, 0x1 ;  /* 0x00000001ff007424 */ /* 0x000fe200078e00ff */
[----:B------:R-:W-:Y:S02]  /*1530*/  ULOP3.LUT UR12, UR35, UR12, URZ, 0xc0, !UPT ;  /* 0x0000000c230c7292 */ /* 0x000fe4000f8ec03f */
[----:B------:R-:W-:Y:S01]  /*1540*/  UIADD3 UR11, -UR10, URZ, URZ ;  /* 0x0000003f0a0b7290 */ /* 0x000fe2000fffe13f */
[----:B------:R0:W-:Y:S01]  /*1550*/  STL [R1+0x278], R7 ;  /* 0x0002780701007387 */ /* 0x0001e20000100800 */
[----:B------:R-:W-:Y:S02]  /*1560*/  UIMAD UR12, UR9, UR10, UR12 ;  /* 0x0000000a090c72a4 */ /* 0x000fe4000f8e020c */
[----:B------:R-:W-:-:S02]  /*1570*/  ULOP3.LUT UR29, UR30, UR29, URZ, 0xc0, !UPT ;  /* 0x0000001d1e1d7292 */ /* 0x000fc4000f8ec03f */
[----:B------:R-:W-:Y:S01]  /*1580*/  UIMAD UR9, UR11, UR33, UR36 ;  /* 0x000000210b0972a4 */ /* 0x000fe2000f8e0224 */
[----:B------:R-:W-:Y:S02]  /*1590*/  ULDC UR10, c[0x0][0x610] ;  /* 0x00018400000a7ab9 */ /* 0x000fe40000000800 */
[----:B------:R-:W-:Y:S02]  /*15a0*/  UIMAD UR8, UR12, UR10, UR8 ;  /* 0x0000000a0c0872a4 */ /* 0x000fe4000f8e0208 */
[----:B------:R-:W-:-:S04]  /*15b0*/  UIMAD UR9, UR9, UR5, UR29 ;  /* 0x00000005090972a4 */ /* 0x000fc8000f8e021d */
[----:B------:R-:W-:Y:S02]  /*15c0*/  USEL UR5, UR9, UR8, !UP2 ;  /* 0x0000000809057287 */ /* 0x000fe4000d000000 */
[----:B------:R-:W-:-:S04]  /*15d0*/  USEL UR8, UR8, UR9, !UP2 ;  /* 0x0000000908087287 */ /* 0x000fc8000d000000 */
[----:B------:R-:W-:Y:S02]  /*15e0*/  IMAD.U32 R5, RZ, RZ, UR5 ;  /* 0x00000005ff057e24 */ /* 0x000fe4000f8e00ff */
[----:B------:R-:W-:-:S05]  /*15f0*/  IMAD.U32 R4, RZ, RZ, UR8 ;  /* 0x00000008ff047e24 */ /* 0x000fca000f8e00ff */
[----:B------:R0:W-:Y:S04]  /*1600*/  STL [R1+0x28c], R4 ;  /* 0x00028c0401007387 */ /* 0x0001e80000100800 */
[----:B------:R0:W-:Y:S02]  /*1610*/  STL [R1+0x290], R5 ;  /* 0x0002900501007387 */ /* 0x0001e40000100800 */
.L_x_12:
[----:B------:R-:W-:Y:S05]  /*1620*/  @!P1 BRA `(.L_x_15) ;  /* 0x00000000000c9947 */ /* 0x000fea0003800000 */
[----:B------:R-:W-:Y:S01]  /*1630*/  UCGABAR_WAIT ;  /* 0x0000000000007dc7 */ /* 0x000fe20008000000 */
[----:B------:R-:W-:Y:S01]  /*1640*/  CCTL.IVALL ;  /* 0x00000000ff00798f */ /* 0x000fe20002000000 */
[----:B------:R-:W-:Y:S05]  /*1650*/  BRA `(.L_x_16) ;  /* 0x0000000000047947 */ /* 0x000fea0003800000 */
.L_x_15:
[----:B------:R-:W-:Y:S06]  /*1660*/  BAR.SYNC.DEFER_BLOCKING 0x0 ;  /* 0x0000000000007b1d */ /* 0x000fec0000010000 */
.L_x_16:
[----:B------:R-:W-:Y:S02]  /*1670*/  ULDC UR4, c[0x0][0x28c] ;  /* 0x0000a30000047ab9 */ /* 0x000fe40000000800 */
[----:B------:R-:W-:-:S04]  /*1680*/  UIADD3 UR4, UR4, 0x1f, URZ ;  /* 0x0000001f04047890 */ /* 0x000fc8000fffe03f */
[----:B------:R-:W-:-:S04]  /*1690*/  USHF.R.S32.HI UR5, URZ, 0x1f, UR4 ;  /* 0x0000001f3f057899 */ /* 0x000fc80008011404 */
[----:B------:R-:W-:-:S04]  /*16a0*/  ULEA.HI UR5, UR5, UR4, URZ, 0x5 ;  /* 0x0000000405057291 */ /* 0x000fc8000f8f283f */
[----:B------:R-:W-:Y:S01]  /*16b0*/  USHF.R.S32.HI UR14, URZ, 0x5, UR5 ;  /* 0x000000053f0e7899 */ /* 0x000fe20008011405 */
[----:B------:R-:W-:Y:S11]  /*16c0*/  @!P2 BRA `(.L_x_17) ;  /* 0x0000017c0084a947 */ /* 0x000ff60003800000 */
[----:B------:R-:W-:-:S06]  /*16d0*/  UISETP.GT.U32.AND UP1, UPT, UR18, 0x1, UPT ;  /* 0x000000011200788c */ /* 0x000fcc000bf24070 */
[----:B------:R-:W-:-:S13]  /*16e0*/  PLOP3.LUT P0, PT, PT, PT, UP1, 0x80, 0x0 ;  /* 0x000000000000781c */ /* 0x000fda0003f0f018 */
[----:B------:R-:W-:Y:S05]  /*16f0*/  @P0 EXIT ;  /* 0x000000000000094d */ /* 0x000fea0003800000 */
.L_x_18:
[----:B------:R-:W-:-:S08]  /*1700*/  NOP ;  /* 0x0000000000007918 */ /* 0x000fd00000000000 */
[----:B------:R-:W1:Y:S02]  /*1710*/  USETMAXREG.TRY_ALLOC.CTAPOOL UP1, 0xe8 ;  /* 0x000000e8000079c8 */ /* 0x000e640008020600 */
[----:B-1----:R-:W-:-:S13]  /*1720*/  PLOP3.LUT P0, PT, PT, PT, UP1, 0x80, 0x0 ;  /* 0x000000000000781c */ /* 0x002fda0003f0f018 */
[----:B------:R-:W-:Y:S05]  /*1730*/  @!P0 BRA `(.L_x_18) ;  /* 0xfffffffc00f08947 */ /* 0x000fea000383ffff */
[----:B------:R-:W-:-:S13]  /*1740*/  LOP3.LUT P0, RZ, R0, 0xff, RZ, 0xc0, !PT ;  /* 0x000000ff00ff7812 */ /* 0x000fda000780c0ff */
[----:B------:R-:W-:Y:S05]  /*1750*/  @!P0 EXIT ;  /* 0x000000000000894d */ /* 0x000fea0003800000 */
[----:B------:R-:W1:Y:S01]  /*1760*/  S2UR UR4, SR_CgaCtaId ;  /* 0x00000000000479c3 */ /* 0x000e620000008800 */
[CC--:B------:R-:W-:Y:S01]  /*1770*/  LEA.HI R0, R6.reuse, R3.reuse, RZ, 0x2 ;  /* 0x0000000306007211 */ /* 0x0c0fe200078f10ff */
[----:B------:R-:W-:Y:S01]  /*1780*/  UIADD3 UR6, UR19, -0x1, URZ ;  /* 0xffffffff13067890 */ /* 0x000fe2000fffe03f */
[----:B------:R-:W-:Y:S01]  /*1790*/  LEA.HI R6, R6, R3, RZ, 0x5 ;  /* 0x0000000306067211 */ /* 0x000fe200078f28ff */
[----:B------:R-:W-:Y:S01]  /*17a0*/  UMOV UR16, 0x400 ;  /* 0x0000040000107882 */ /* 0x000fe20000000000 */
[--C-:B0-2---:R-:W-:Y:S01]  /*17b0*/  SHF.R.S32.HI R4, RZ, 0x2, R0.reuse ;  /* 0x00000002ff047819 */ /* 0x105fe20000011400 */
[----:B------:R-:W-:Y:S01]  /*17c0*/  USHF.R.U32.HI UR5, URZ, 0x4, UR14 ;  /* 0x000000043f057899 */ /* 0x000fe2000801160e */
[----:B------:R-:W-:Y:S01]  /*17d0*/  SHF.R.S32.HI R5, RZ, 0x1f, R0 ;  /* 0x0000001fff057819 */ /* 0x000fe20000011400 */
[----:B------:R-:W-:Y:S01]  /*17e0*/  UISETP.LT.AND UP1, UPT, UR14, 0x1, UPT ;  /* 0x000000010e00788c */ /* 0x000fe2000bf21270 */
[----:B------:R-:W-:Y:S01]  /*17f0*/  LOP3.LUT R0, R0, 0xfffffffc, RZ, 0xc0, !PT ;  /* 0xfffffffc00007812 */ /* 0x000fe200078ec0ff */
[----:B------:R-:W-:Y:S01]  /*1800*/  ULOP3.LUT UR15, UR14, 0xf, URZ, 0xc0, !UPT ;  /* 0x0000000f0e0f7892 */ /* 0x000fe2000f8ec03f */
[----:B------:R-:W-:Y:S01]  /*1810*/  LEA.HI R5, R5, R4, RZ, 0x3 ;  /* 0x0000000405057211 */ /* 0x000fe200078f18ff */
[----:B------:R-:W-:Y:S01]  /*1820*/  ULOP3.LUT UR5, UR5, 0x1, URZ, 0xc0, !UPT ;  /* 0x0000000105057892 */ /* 0x000fe2000f8ec03f */
[----:B------:R-:W-:Y:S01]  /*1830*/  SHF.R.S32.HI R7, RZ, 0x5, R6 ;  /* 0x00000005ff077819 */ /* 0x000fe20000011406 */
[----:B------:R-:W-:Y:S01]  /*1840*/  IMAD.IADD R0, R3, 0x1, -R0 ;  /* 0x0000000103007824 */ /* 0x000fe200078e0a00 */
[----:B------:R-:W-:Y:S01]  /*1850*/  LOP3.LUT R5, R5, 0xfffffff8, RZ, 0xc0, !PT ;  /* 0xfffffff805057812 */ /* 0x000fe200078ec0ff */
[----:B------:R-:W-:-:S02]  /*1860*/  USEL UR12, UR14, 0x1, UP1 ;  /* 0x000000010e0c7887 */ /* 0x000fc40008800000 */
[----:B------:R-:W-:Y:S01]  /*1870*/  USEL UR15, UR15, URZ, !UP0 ;  /* 0x0000003f0f0f7287 */ /* 0x000fe2000c000000 */
[----:B------:R0:W-:Y:S01]  /*1880*/  STL [R1+0x294], R0 ;  /* 0x0002940001007387 */ /* 0x0001e20000100800 */
[----:B------:R-:W-:Y:S01]  /*1890*/  IMAD.IADD R4, R4, 0x1, -R5 ;  /* 0x0000000104047824 */ /* 0x000fe200078e0a05 */
[----:B------:R-:W-:Y:S02]  /*18a0*/  UISETP.NE.AND UP1, UPT, UR6, URZ, UPT ;  /* 0x0000003f0600728c */ /* 0x000fe4000bf25270 */
[----:B------:R-:W-:Y:S01]  /*18b0*/  UISETP.EQ.U32.AND UP0, UPT, UR5, 0x1, !UP0 ;  /* 0x000000010500788c */ /* 0x000fe2000c702070 */
[--C-:B------:R-:W-:Y:S01]  /*18c0*/  IMAD R2, R7, -0x10, -R4.reuse ;  /* 0xfffffff007027824 */ /* 0x100fe200078e0a04 */
[----:B-1----:R-:W-:Y:S01]  /*18d0*/  ULEA UR16, UR4, UR16, 0x18 ;  /* 0x0000001004107291 */ /* 0x002fe2000f8ec03f */
[----:B------:R-:W-:Y:S01]  /*18e0*/  SHF.R.S32.HI R5, RZ, 0x1f, R4 ;  /* 0x0000001fff057819 */ /* 0x000fe20000011404 */
[----:B------:R-:W-:Y:S02]  /*18f0*/  USHF.L.U32 UR4, UR6, 0x3, URZ ;  /* 0x0000000306047899 */ /* 0x000fe4000800063f */
[----:B------:R-:W-:-:S02]  /*1900*/  UIADD3 UR30, UR16, 0x110, URZ ;  /* 0x00000110101e7890 */ /* 0x000fc4000fffe03f */
[----:B------:R-:W-:Y:S01]  /*1910*/  ULOP3.LUT UR4, UR4, 0x8, URZ, 0xc0, !UPT ;  /* 0x0000000804047892 */ /* 0x000fe2000f8ec03f */
[----:B------:R-:W-:Y:S01]  /*1920*/  IMAD.WIDE R4, R7, 0x10, R4 ;  /* 0x0000001007047825 */ /* 0x000fe200078e0204 */
[----:B------:R-:W-:Y:S02]  /*1930*/  ULOP3.LUT UR32, UR7, 0x1, URZ, 0xfc, !UPT ;  /* 0x0000000107207892 */ /* 0x000fe4000f8efc3f */
[----:B------:R-:W-:Y:S02]  /*1940*/  ULOP3.LUT UR33, UR4, 0x8, URZ, 0x3c, !UPT ;  /* 0x0000000804217892 */ /* 0x000fe4000f8e3c3f */
[----:B------:R-:W-:Y:S02]  /*1950*/  ULOP3.LUT UR18, UR4, 0x18, URZ, 0x3c, !UPT ;  /* 0x0000001804127892 */ /* 0x000fe4000f8e3c3f */
[----:B------:R-:W-:Y:S01]  /*1960*/  USHF.L.U32 UR31, UR14, 0x1, URZ ;  /* 0x000000010e1f7899 */ /* 0x000fe2000800063f */
[----:B------:R-:W-:Y:S01]  /*1970*/  ULDC UR4, c[0x0][0x284] ;  /* 0x0000a10000047ab9 */ /* 0x000fe20000000800 */
[----:B------:R-:W-:Y:S01]  /*1980*/  UIADD3 UR12, -UR12, UR14, URZ ;  /* 0x0000000e0c0c7290 */ /* 0x000fe2000fffe13f */
[----:B0-----:R-:W-:Y:S01]  /*1990*/  VIADD R0, R2, UR4 ;  /* 0x0000000402007c36 */ /* 0x001fe20008000000 */
[----:B------:R-:W-:-:S02]  /*19a0*/  USEL UR29, URZ, 0x1, UP1 ;  /* 0x000000013f1d7887 */ /* 0x000fc40008800000 */
[----:B------:R-:W-:Y:S02]  /*19b0*/  ULEA UR19, UR19, UR30, 0x3 ;  /* 0x0000001e13137291 */ /* 0x000fe4000f8e183f */
[----:B------:R0:W-:Y:S01]  /*19c0*/  STL [R1+0x2a0], R0 ;  /* 0x0002a00001007387 */ /* 0x0001e20000100800 */
[----:B------:R-:W-:-:S03]  /*19d0*/  USEL UR17, URZ, 0x1, !UP0 ;  /* 0x000000013f117887 */ /* 0x000fc6000c000000 */
[----:B------:R0:W-:Y:S09]  /*19e0*/  STL.64 [R1+0x298], R4 ;  /* 0x0002980401007387 */ /* 0x0001f20000100a00 */
.L_x_429:
[----:B0-----:R-:W-:Y:S01]  /*19f0*/  IMAD.U32 R0, RZ, RZ, UR29 ;  /* 0x0000001dff007e24 */ /* 0x001fe2000f8e00ff */
[----:B--2---:R-:W0:Y:S01]  /*1a00*/  LDC R2, c[0x0][0x28c] ;  /* 0x0000a300ff027b82 */ /* 0x004e220000000800 */
[----:B------:R-:W-:Y:S01]  /*1a10*/  UMOV UR4, URZ ;  /* 0x0000003f00047c82 */ /* 0x000fe20008000000 */
[----:B------:R-:W-:Y:S02]  /*1a20*/  UMOV UR20, UR15 ;  /* 0x0000000f00147c82 */ /* 0x000fe40008000000 */
[----:B------:R-:W-:-:S04]  /*1a30*/  SHF.L.U32 R0, R0, 0x1f, RZ ;  /* 0x0000001f00007819 */ /* 0x000fc800000006ff */
[----:B-1----:R-:W1:Y:S01]  /*1a40*/  SYNCS.PHASECHK.TRANS64.TRYWAIT P0, [UR19+-0x8], R0 ;  /* 0xfffff800ff0075a7 */ /* 0x002e620008000153 */
[----:B0-----:R-:W-:Y:S01]  /*1a50*/  ISETP.GE.AND P1, PT, R2, 0x1, PT ;  /* 0x000000010200780c */ /* 0x001fe20003f26270 */
[----:B-1--4-:R-:W-:-:S12]  /*1a60*/  @!P0 BRA `(.L_x_19) ;  /* 0x0000019000908947 */ /* 0x012fd80003800000 */
.L_x_463:
[----:B------:R1:W-:Y:S01]  /*1a70*/  STL [R1+0x274], RZ ;  /* 0x000274ff01007387 */ /* 0x0003e20000100800 */
[----:B------:R-:W-:Y:S01]  /*1a80*/  UMOV UR5, URZ ;  /* 0x0000003f00057c82 */ /* 0x000fe20008000000 */
[----:B------:R-:W-:Y:S01]  /*1a90*/  UMOV UR6, URZ ;  /* 0x0000003f00067c82 */ /* 0x000fe20008000000 */
[----:B0-----:R-:W-:Y:S01]  /*1aa0*/  IMAD.MOV.U32 R0, RZ, RZ, RZ ;  /* 0x000000ffff007224 */ /* 0x001fe200078e00ff */
[----:B------:R1:W-:Y:S01]  /*1ab0*/  STL [R1+0x270], RZ ;  /* 0x000270ff01007387 */ /* 0x0003e20000100800 */
[----:B------:R-:W-:Y:S02]  /*1ac0*/  CS2R R2, SRZ ;  /* 0x0000000000027805 */ /* 0x000fe4000001ff00 */
[----:B------:R-:W-:Y:S02]  /*1ad0*/  CS2R R4, SRZ ;  /* 0x0000000000047805 */ /* 0x000fe4000001ff00 */
[----:B------:R-:W-:Y:S01]  /*1ae0*/  CS2R R6, SRZ ;  /* 0x0000000000067805 */ /* 0x000fe2000001ff00 */
[----:B------:R1:W-:Y:S01]  /*1af0*/  STL [R1+0x26c], RZ ;  /* 0x00026cff01007387 */ /* 0x0003e20000100800 */
[----:B------:R-:W-:-:S02]  /*1b00*/  CS2R R8, SRZ ;  /* 0x0000000000087805 */ /* 0x000fc4000001ff00 */
[----:B------:R-:W-:Y:S02]  /*1b10*/  CS2R R10, SRZ ;  /* 0x00000000000a7805 */ /* 0x000fe4000001ff00 */
[----:B------:R-:W-:Y:S01]  /*1b20*/  CS2R R12, SRZ ;  /* 0x00000000000c7805 */ /* 0x000fe2000001ff00 */
        /* <DEDUP_REMOVED lines=13> */
[----:B------:R-:W-:Y:S01]  /*1c00*/  CS2R R224, SRZ ;  /* 0x0000000000e07805 */ /* 0x000fe2000001ff00 */
[----:B------:R-:W-:Y:S01]  /*1c10*/  IMAD.MOV.U32 R226, RZ, RZ, RZ ;  /* 0x000000ffffe27224 */ /* 0x000fe200078e00ff */
[----:B------:R-:W-:Y:S01]  /*1c20*/  CS2R R120, SRZ ;  /* 0x0000000000787805 */ /* 0x000fe2000001ff00 */
[----:B------:R1:W-:Y:S01]  /*1c30*/  STL [R1+0x258], RZ ;  /* 0x000258ff01007387 */ /* 0x0003e20000100800 */
[----:B------:R-:W-:Y:S01]  /*1c40*/  IMAD.U32 R227, RZ, RZ, UR17 ;  /* 0x00000011ffe37e24 */ /* 0x000fe2000f8e00ff */
[----:B------:R-:W-:-:S02]  /*1c50*/  CS2R R122, SRZ ;  /* 0x00000000007a7805 */ /* 0x000fc4000001ff00 */
[----:B------:R-:W-:Y:S01]  /*1c60*/  CS2R R124, SRZ ;  /* 0x00000000007c7805 */ /* 0x000fe2000001ff00 */
[----:B------:R1:W-:Y:S01]  /*1c70*/  STL [R1+0x254], RZ ;  /* 0x000254ff01007387 */ /* 0x0003e20000100800 */
[----:B------:R-:W-:Y:S02]  /*1c80*/  CS2R R126, SRZ ;  /* 0x00000000007e7805 */ /* 0x000fe4000001ff00 */
[----:B------:R-:W-:Y:S02]  /*1c90*/  CS2R R128, SRZ ;  /* 0x0000000000807805 */ /* 0x000fe4000001ff00 */
[----:B------:R-:W-:Y:S01]  /*1ca0*/  CS2R R130, SRZ ;  /* 0x0000000000827805 */ /* 0x000fe2000001ff00 */
[----:B------:R1:W-:Y:S01]  /*1cb0*/  STL [R1+0x250], RZ ;  /* 0x000250ff01007387 */ /* 0x0003e20000100800 */
[----:B------:R-:W-:Y:S02]  /*1cc0*/  CS2R R132, SRZ ;  /* 0x0000000000847805 */ /* 0x000fe4000001ff00 */
        /* <DEDUP_REMOVED lines=118> */
[----:B------:R1:W-:Y:S04]  /*2430*/  STL [R1+0x1d8], RZ ;  /* 0x0001d8ff01007387 */ /* 0x0003e80000100800 */
        /* <DEDUP_REMOVED lines=117> */
[----:B------:R1:W-:Y:S01]  /*2b90*/  STL [R1], RZ ;  /* 0x000000ff01007387 */ /* 0x0003e20000100800 */
[----:B------:R-:W-:Y:S05]  /*2ba0*/  @!P1 BRA `(.L_x_20) ;  /* 0x0000002000ec9947 */ /* 0x000fea0003800000 */
[----:B------:R-:W-:-:S06]  /*2bb0*/  UISETP.NE.AND UP0, UPT, UR32, 0x3, UPT ;  /* 0x000000032000788c */ /* 0x000fcc000bf05270 */
[----:B------:R-:W-:-:S13]  /*2bc0*/  PLOP3.LUT P1, PT, PT, PT, UP0, 0x80, 0x0 ;  /* 0x000000000000781c */ /* 0x000fda0003f2f008 */
[----:B------:R-:W-:Y:S05]  /*2bd0*/  @!P1 BRA `(.L_x_21) ;  /* 0x0000000000049947 */ /* 0x000fea0003800000 */
[----:B------:R-:W-:Y:S01]  /*2be0*/  BPT.TRAP 0x1 ;  /* 0x000000040000795c */ /* 0x000fe20000300000 */
.L_x_21:
[----:B------:R-:W-:Y:S01]  /*2bf0*/  ULEA UR5, UR15, UR16, 0x3 ;  /* 0x000000100f057291 */ /* 0x000fe2000f8e183f */
[----:B------:R-:W-:-:S05]  /*2c00*/  IMAD.U32 R0, RZ, RZ, UR17 ;  /* 0x00000011ff007e24 */ /* 0x000fca000f8e00ff */
[----:B------:R-:W-:-:S04]  /*2c10*/  SHF.L.U32 R0, R0, 0x1f, RZ ;  /* 0x0000001f00007819 */ /* 0x000fc800000006ff */
[----:B------:R0:W2:Y:S01]  /*2c20*/  SYNCS.PHASECHK.TRANS64.TRYWAIT P0, [UR5], R0 ;  /* 0x00000000ff0075a7 */ /* 0x0000a20008000145 */
[----:B------:R-:W-:Y:S05]  /*2c30*/  @!P1 BRA `(.L_x_22) ;  /* 0x0000000000049947 */ /* 0x000fea0003800000 */
[----:B------:R-:W-:Y:S01]  /*2c40*/  BPT.TRAP 0x1 ;  /* 0x000000040000795c */ /* 0x000fe20000300000 */
.L_x_22:
[----:B------:R3:W-:Y:S01]  /*2c50*/  STL [R1+0x274], RZ ;  /* 0x000274ff01007387 */ /* 0x0007e20000100800 */
[----:B------:R-:W-:Y:S01]  /*2c60*/  UMOV UR4, 0x1 ;  /* 0x0000000100047882 */ /* 0x000fe20000000000 */
[----:B--2---:R-:W-:Y:S05]  /*2c70*/  @P0 BRA `(.L_x_23) ;  /* 0x0000000000080947 */ /* 0x004fea0003800000 */
[----:B------:R-:W2:Y:S02]  /*2c80*/  SYNCS.PHASECHK.TRANS64.TRYWAIT P0, [UR5], R0 ;  /* 0x00000000ff0075a7 */ /* 0x000ea40008000145 */
[----:B--2---:R-:W-:Y:S05]  /*2c90*/  @!P0 BRA `(.L_x_24) ;  /* 0x00000180001c8947 */ /* 0x004fea0003800000 */
.L_x_23:
[----:B------:R4:W-:Y:S01]  /*2ca0*/  STL [R1+0x270], RZ ;  /* 0x000270ff01007387 */ /* 0x0009e20000100800 */
[----:B------:R-:W-:Y:S01]  /*2cb0*/  UIADD3 UR5, UR16, 0x200, URZ ;  /* 0x0000020010057890 */ /* 0x000fe2000fffe03f */
[----:B------:R-:W-:Y:S01]  /*2cc0*/  WARPGROUP.ARRIVE ;  /* 0x00000000000079c5 */ /* 0x000fe20000000000 */
[----:B------:R-:W-:Y:S01]  /*2cd0*/  UIADD3 UR6, UR16, 0x8200, URZ ;  /* 0x0000820010067890 */ /* 0x000fe2000fffe03f */
[----:B------:R4:W-:Y:S01]  /*2ce0*/  STL [R1+0x26c], RZ ;  /* 0x00026cff01007387 */ /* 0x0009e20000100800 */
[----:B------:R-:W-:Y:S01]  /*2cf0*/  USHF.R.U32.HI UR5, URZ, 0x4, UR5 ;  /* 0x000000043f057899 */ /* 0x000fe20008011605 */
[----:B0-2---:R-:W-:Y:S01]  /*2d00*/  IMAD.MOV.U32 R0, RZ, RZ, RZ ;  /* 0x000000ffff007224 */ /* 0x005fe200078e00ff */
[----:B------:R-:W-:Y:S01]  /*2d10*/  USHF.R.U32.HI UR6, URZ, 0x4, UR6 ;  /* 0x000000043f067899 */ /* 0x000fe20008011606 */
[----:B------:R4:W-:Y:S01]  /*2d20*/  STL [R1+0x268], RZ ;  /* 0x000268ff01007387 */ /* 0x0009e20000100800 */
[----:B------:R-:W-:Y:S01]  /*2d30*/  ULOP3.LUT UR5, UR5, 0x3fff, URZ, 0xc0, !UPT ;  /* 0x00003fff05057892 */ /* 0x000fe2000f8ec03f */
[----:B------:R-:W-:Y:S01]  /*2d40*/  CS2R R2, SRZ ;  /* 0x0000000000027805 */ /* 0x000fe2000001ff00 */
[----:B------:R-:W-:Y:S01]  /*2d50*/  ULOP3.LUT UR6, UR6, 0x3fff, URZ, 0xc0, !UPT ;  /* 0x00003fff06067892 */ /* 0x000fe2000f8ec03f */
[----:B------:R4:W-:Y:S01]  /*2d60*/  STL [R1+0x264], RZ ;  /* 0x000264ff01007387 */ /* 0x0009e20000100800 */
[----:B------:R-:W-:Y:S01]  /*2d70*/  ULOP3.LUT UR5, UR5, 0x10000, URZ, 0xfc, !UPT ;  /* 0x0001000005057892 */ /* 0x000fe2000f8efc3f */
[----:B------:R-:W-:Y:S01]  /*2d80*/  CS2R R4, SRZ ;  /* 0x0000000000047805 */ /* 0x000fe2000001ff00 */
[----:B------:R-:W-:Y:S01]  /*2d90*/  ULOP3.LUT UR6, UR6, 0x10000, URZ, 0xfc, !UPT ;  /* 0x0001000006067892 */ /* 0x000fe2000f8efc3f */
[----:B------:R4:W-:Y:S01]  /*2da0*/  STL [R1+0x260], RZ ;  /* 0x000260ff01007387 */ /* 0x0009e20000100800 */
[----:B------:R-:W-:Y:S01]  /*2db0*/  ULEA UR8, UR15, UR5, 0x7 ;  /* 0x000000050f087291 */ /* 0x000fe2000f8e383f */
[----:B------:R-:W-:Y:S01]  /*2dc0*/  CS2R R6, SRZ ;  /* 0x0000000000067805 */ /* 0x000fe2000001ff00 */
[----:B------:R-:W-:Y:S01]  /*2dd0*/  UIMAD UR10, UR15, 0x300, UR6 ;  /* 0x000003000f0a78a4 */ /* 0x000fe2000f8e0206 */
[----:B------:R4:W-:Y:S01]  /*2de0*/  STL [R1+0x25c], RZ ;  /* 0x00025cff01007387 */ /* 0x0009e20000100800 */
[----:B------:R-:W-:Y:S01]  /*2df0*/  ULDC UR5, c[0x0][0x50c] ;  /* 0x0001430000057ab9 */ /* 0x000fe20000000800 */
[----:B------:R-:W-:Y:S01]  /*2e00*/  UMOV UR9, 0xc0000010 ;  /* 0xc000001000097882 */ /* 0x000fe20000000000 */
[----:B------:R-:W-:Y:S01]  /*2e10*/  UISETP.NE.AND UP0, UPT, UR5, 0x1, UPT ;  /* 0x000000010500788c */ /* 0x000fe2000bf05270 */
[----:B------:R4:W-:Y:S01]  /*2e20*/  STL [R1+0x258], RZ ;  /* 0x000258ff01007387 */ /* 0x0009e20000100800 */
[----:B------:R-:W-:Y:S01]  /*2e30*/  UMOV UR11, 0xc0000010 ;  /* 0xc0000010000b7882 */ /* 0x000fe20000000000 */
[----:B------:R-:W-:Y:S01]  /*2e40*/  CS2R R8, SRZ ;  /* 0x0000000000087805 */ /* 0x000fe2000001ff00 */
[----:B------:R-:W-:Y:S01]  /*2e50*/  USEL UR5, URZ, 0x1, UP0 ;  /* 0x000000013f057887 */ /* 0x000fe20008000000 */
[----:B------:R4:W-:Y:S01]  /*2e60*/  STL [R1+0x254], RZ ;  /* 0x000254ff01007387 */ /* 0x0009e20000100800 */
[----:B------:R-:W-:Y:S01]  /*2e70*/  QGMMA.64x192x32.F32.E4M3.E4M3 R120, gdesc[UR8], RZ, !UPT ;  /* 0x02e00000087879f3 */ /* 0x000fe2000c7008ff */
[----:B------:R-:W-:Y:S01]  /*2e80*/  UIADD3 UR10, UR10, 0x180, URZ ;  /* 0x000001800a0a7890 */ /* 0x000fe2000fffe03f */
[----:B------:R-:W-:Y:S01]  /*2e90*/  CS2R R10, SRZ ;  /* 0x00000000000a7805 */ /* 0x000fe2000001ff00 */
[----:B------:R4:W-:Y:S01]  /*2ea0*/  STL [R1+0x250], RZ ;  /* 0x000250ff01007387 */ /* 0x0009e20000100800 */
[----:B------:R-:W-:Y:S01]  /*2eb0*/  ISETP.NE.AND P0, PT, RZ, UR5, PT ;  /* 0x00000005ff007c0c */ /* 0x000fe2000bf05270 */
[----:B------:R-:W-:Y:S01]  /*2ec0*/  UMOV UR11, 0xc0000010 ;  /* 0xc0000010000b7882 */ /* 0x000fe20000000000 */
        /* <DEDUP_REMOVED lines=14> */
[----:B------:R-:W-:Y:S01]  /*2fb0*/  QGMMA.64x192x32.F32.E4M3.E4M3 R24, gdesc[UR8], RZ, !UPT, gsb0 ;  /* 0x02e00000081879f3 */ /* 0x000fe2000c0008ff */
[----:B------:R-:W-:Y:S01]  /*2fc0*/  CS2R R224, SRZ ;  /* 0x0000000000e07805 */ /* 0x000fe2000001ff00 */
[----:B------:R-:W-:Y:S01]  /*2fd0*/  IMAD.MOV.U32 R226, RZ, RZ, RZ ;  /* 0x000000ffffe27224 */ /* 0x000fe200078e00ff */
        /* <DEDUP_REMOVED lines=145> */
[----:B------:R-:W-:Y:S02]  /*38f0*/  WARPGROUP.DEPBAR.LE gsb0, 0x0 ;  /* 0x00008000000079c5 */ /* 0x000fe40000010000 */
[----:B------:R-:W-:-:S01]  /*3900*/  FADD R227, RZ, R154 ;  /* 0x0000009affe37221 */ /* 0x000fc20000000000 */
[----:B------:R-:W-:Y:S01]  /*3910*/  FADD R226, RZ, R120 ;  /* 0x00000078ffe27221 */ /* 0x000fe20000000000 */
[----:B------:R-:W-:-:S01]  /*3920*/  FADD R225, RZ, R121 ;  /* 0x00000079ffe17221 */ /* 0x000fc20000000000 */
[----:B------:R-:W-:Y:S01]  /*3930*/  FADD R224, RZ, R122 ;  /* 0x0000007affe07221 */ /* 0x000fe20000000000 */
[----:B------:R-:W-:-:S01]  /*3940*/  FADD R223, RZ, R123 ;  /* 0x0000007bffdf7221 */ /* 0x000fc20000000000 */
[----:B------:R0:W-:Y:S01]  /*3950*/  STL [R1], R227 ;  /* 0x000000e301007387 */ /* 0x0001e20000100800 */
[----:B------:R-:W-:-:S01]  /*3960*/  FADD R222, RZ, R124 ;  /* 0x0000007cffde7221 */ /* 0x000fc20000000000 */
[----:B------:R-:W-:Y:S01]  /*3970*/  FADD R221, RZ, R125 ;  /* 0x0000007dffdd7221 */ /* 0x000fe20000000000 */
[----:B------:R-:W-:-:S01]  /*3980*/  FADD R220, RZ, R126 ;  /* 0x0000007effdc7221 */ /* 0x000fc20000000000 */
[----:B------:R-:W-:Y:S01]  /*3990*/  FADD R219, RZ, R127 ;  /* 0x0000007fffdb7221 */ /* 0x000fe20000000000 */
[----:B------:R-:W-:-:S01]  /*39a0*/  FADD R218, RZ, R128 ;  /* 0x00000080ffda7221 */ /* 0x000fc20000000000 */
[----:B------:R-:W-:Y:S01]  /*39b0*/  FADD R217, RZ, R129 ;  /* 0x00000081ffd97221 */ /* 0x000fe20000000000 */
[----:B------:R-:W-:-:S01]  /*39c0*/  FADD R216, RZ, R130 ;  /* 0x00000082ffd87221 */ /* 0x000fc20000000000 */
[----:B------:R-:W-:Y:S01]  /*39d0*/  FADD R23, RZ, R131 ;  /* 0x00000083ff177221 */ /* 0x000fe20000000000 */
[----:B------:R-:W-:-:S01]  /*39e0*/  FADD R22, RZ, R132 ;  /* 0x00000084ff167221 */ /* 0x000fc20000000000 */
[----:B0-----:R-:W-:Y:S01]  /*39f0*/  FADD R227, RZ, R155 ;  /* 0x0000009bffe37221 */ /* 0x001fe20000000000 */
[----:B------:R-:W-:-:S01]  /*3a00*/  FADD R21, RZ, R133 ;  /* 0x00000085ff157221 */ /* 0x000fc20000000000 */
[----:B------:R-:W-:Y:S01]  /*3a10*/  FADD R20, RZ, R134 ;  /* 0x00000086ff147221 */ /* 0x000fe20000000000 */
[----:B------:R-:W-:-:S01]  /*3a20*/  FADD R19, RZ, R135 ;  /* 0x00000087ff137221 */ /* 0x000fc20000000000 */
[----:B------:R-:W-:Y:S01]  /*3a30*/  FADD R18, RZ, R136 ;  /* 0x00000088ff127221 */ /* 0x000fe20000000000 */
[----:B------:R0:W-:Y:S01]  /*3a40*/  STL [R1+0x4], R227 ;  /* 0x000004e301007387 */ /* 0x0001e20000100800 */
        /* <DEDUP_REMOVED lines=19> */
[----:B------:R-:W-:Y:S01]  /*3b80*/  UMOV UR4, URZ ;  /* 0x0000003f00047c82 */ /* 0x000fe20008000000 */
[----:B0-----:R-:W-:-:S05]  /*3b90*/  FADD R227, RZ, R157 ;  /* 0x0000009dffe37221 */ /* 0x001fca0000000000 */
[----:B------:R0:W-:Y:S02]  /*3ba0*/  STL [R1+0xc], R227 ;  /* 0x00000ce301007387 */ /* 0x0001e40000100800 */
        /* <DEDUP_REMOVED lines=308> */
.L_x_25:
[----:B------:R-:W-:-:S04]  /*4ef0*/  UIADD3 UR20, UR15, 0x1, URZ ;  /* 0x000000010f147890 */ /* 0x000fc8000fffe03f */
[----:B------:R-:W-:-:S04]  /*4f00*/  UISETP.NE.AND UP0, UPT, UR20, 0x10, UPT ;  /* 0x000000101400788c */ /* 0x000fc8000bf05270 */
[----:B------:R-:W-:Y:S02]  /*4f10*/  USEL UR6, URZ, 0x1, UP0 ;  /* 0x000000013f067887 */ /* 0x000fe40008000000 */
[----:B------:R-:W-:Y:S02]  /*4f20*/  USEL UR20, UR20, URZ, UP0 ;  /* 0x0000003f14147287 */ /* 0x000fe40008000000 */
[----:B------:R-:W-:-:S06]  /*4f30*/  ULOP3.LUT UR6, UR17, UR6, URZ, 0x3c, !UPT ;  /* 0x0000000611067292 */ /* 0x000fcc000f8e3c3f */
[----:B0-----:R-:W-:Y:S01]  /*4f40*/  IMAD.U32 R227, RZ, RZ, UR6 ;  /* 0x00000006ffe37e24 */ /* 0x001fe2000f8e00ff */
[----:B------:R-:W-:-:S06]  /*4f50*/  UMOV UR6, 0x1 ;  /* 0x0000000100067882 */ /* 0x000fcc0000000000 */
.L_x_20:
[----:B------:R-:W-:-:S06]  /*4f60*/  UISETP.GE.AND UP0, UPT, UR12, 0x1, UPT ;  /* 0x000000010c00788c */ /* 0x000fcc000bf06270 */
[----:B------:R-:W-:-:S13]  /*4f70*/  PLOP3.LUT P0, PT, PT, PT, UP0, 0x80, 0x0 ;  /* 0x000000000000781c */ /* 0x000fda0003f0f008 */
[----:B------:R-:W-:Y:S05]  /*4f80*/  @!P0 BRA `(.L_x_26) ;  /* 0x0000002400a08947 */ /* 0x000fea0003800000 */
[----:B------:R-:W-:Y:S01]  /*4f90*/  IMAD.U32 R228, RZ, RZ, UR12 ;  /* 0x0000000cffe47e24 */ /* 0x000fe2000f8e00ff */
[----:B------:R-:W-:Y:S01]  /*4fa0*/  UMOV UR21, UR15 ;  /* 0x0000000f00157c82 */ /* 0x000fe20008000000 */
[----:B------:R-:W-:-:S05]  /*4fb0*/  ULDC UR28, c[0x0][0x50c] ;  /* 0x00014300001c7ab9 */ /* 0x000fca0000000800 */
.L_x_34:
[----:B------:R-:W-:-:S06]  /*4fc0*/  UISETP.NE.AND UP0, UPT, UR32, 0x3, UPT ;  /* 0x000000032000788c */ /* 0x000fcc000bf05270 */
[----:B------:R-:W-:-:S13]  /*4fd0*/  PLOP3.LUT P1, PT, PT, PT, UP0, 0x80, 0x0 ;  /* 0x000000000000781c */ /* 0x000fda0003f2f008 */
[----:B-----5:R-:W-:Y:S05]  /*4fe0*/  @!P1 BRA `(.L_x_27) ;  /* 0x0000000000049947 */ /* 0x020fea0003800000 */
[----:B------:R-:W-:Y:S01]  /*4ff0*/  BPT.TRAP 0x1 ;  /* 0x000000040000795c */ /* 0x000fe20000300000 */
.L_x_27:
[----:B------:R-:W-:Y:S01]  /*5000*/  ULEA UR8, UR20, UR16, 0x3 ;  /* 0x0000001014087291 */ /* 0x000fe2000f8e183f */
[----:B------:R-:W-:-:S08]  /*5010*/  SHF.L.U32 R229, R227, 0x1f, RZ ;  /* 0x0000001fe3e57819 */ /* 0x000fd000000006ff */
[----:B------:R0:W2:Y:S01]  /*5020*/  SYNCS.PHASECHK.TRANS64.TRYWAIT P0, [UR8], R229 ;  /* 0x000000e5ff0075a7 */ /* 0x0000a20008000148 */
[----:B------:R-:W-:Y:S05]  /*5030*/  @!P1 BRA `(.L_x_28) ;  /* 0x0000000000049947 */ /* 0x000fea0003800000 */
[----:B------:R-:W-:Y:S01]  /*5040*/  BPT.TRAP 0x1 ;  /* 0x000000040000795c */ /* 0x000fe20000300000 */
.L_x_28:
[----:B--2---:R-:W-:Y:S05]  /*5050*/  @P0 BRA `(.L_x_29) ;  /* 0x0000000000080947 */ /* 0x004fea0003800000 */
[----:B------:R-:W2:Y:S02]  /*5060*/  SYNCS.PHASECHK.TRANS64.TRYWAIT P0, [UR8], R229 ;  /* 0x000000e5ff0075a7 */ /* 0x000ea40008000148 */
[----:B--2---:R-:W-:Y:S05]  /*5070*/  @!P0 BRA `(.L_x_30) ;  /* 0x0000015c003c8947 */ /* 0x004fea0003800000 */
.L_x_29:
[----:B------:R-:W-:Y:S01]  /*5080*/  UIADD3 UR8, UR16, 0x200, URZ ;  /* 0x0000020010087890 */ /* 0x000fe2000fffe03f */
[----:B------:R-:W-:Y:S01]  /*5090*/  WARPGROUP.ARRIVE ;  /* 0x00000000000079c5 */ /* 0x000fe20000000000 */
[----:B------:R-:W-:Y:S02]  /*50a0*/  UIADD3 UR9, UR16, 0x8200, URZ ;  /* 0x0000820010097890 */ /* 0x000fe4000fffe03f */
[----:B------:R-:W-:Y:S02]  /*50b0*/  USHF.R.U32.HI UR8, URZ, 0x4, UR8 ;  /* 0x000000043f087899 */ /* 0x000fe40008011608 */
[----:B------:R-:W-:Y:S02]  /*50c0*/  USHF.R.U32.HI UR9, URZ, 0x4, UR9 ;  /* 0x000000043f097899 */ /* 0x000fe40008011609 */
[----:B------:R-:W-:Y:S02]  /*50d0*/  UISETP.NE.AND UP0, UPT, UR5, URZ, UPT ;  /* 0x0000003f0500728c */ /* 0x000fe4000bf05270 */
[----:B------:R-:W-:-:S02]  /*50e0*/  ULOP3.LUT UR8, UR8, 0x3fff, URZ, 0xc0, !UPT ;  /* 0x00003fff08087892 */ /* 0x000fc4000f8ec03f */
[----:B------:R-:W-:Y:S02]  /*50f0*/  ULOP3.LUT UR9, UR9, 0x3fff, URZ, 0xc0, !UPT ;  /* 0x00003fff09097892 */ /* 0x000fe4000f8ec03f */
[----:B------:R-:W-:Y:S02]  /*5100*/  USEL UR6, UR6, URZ, !UP0 ;  /* 0x0000003f06067287 */ /* 0x000fe4000c000000 */
[----:B------:R-:W-:Y:S02]  /*5110*/  ULOP3.LUT UR8, UR8, 0x10000, URZ, 0xfc, !UPT ;  /* 0x0001000008087892 */ /* 0x000fe4000f8efc3f */
[----:B------:R-:W-:Y:S02]  /*5120*/  ULOP3.LUT UR9, UR9, 0x10000, URZ, 0xfc, !UPT ;  /* 0x0001000009097892 */ /* 0x000fe4000f8efc3f */
[----:B------:R-:W-:Y:S02]  /*5130*/  UISETP.NE.U32.AND UP0, UPT, UR6, URZ, UPT ;  /* 0x0000003f0600728c */ /* 0x000fe4000bf05070 */
[----:B------:R-:W-:-:S02]  /*5140*/  ULEA UR8, UR20, UR8, 0x7 ;  /* 0x0000000814087291 */ /* 0x000fc4000f8e383f */
[----:B------:R-:W-:Y:S01]  /*5150*/  UIMAD UR10, UR20, 0x300, UR9 ;  /* 0x00000300140a78a4 */ /* 0x000fe2000f8e0209 */
[----:B------:R-:W-:Y:S02]  /*5160*/  UMOV UR11, 0xc0000010 ;  /* 0xc0000010000b7882 */ /* 0x000fe40000000000 */
[----:B------:R-:W-:Y:S01]  /*5170*/  UMOV UR9, 0xc0000010 ;  /* 0xc000001000097882 */ /* 0x000fe20000000000 */
[----:B------:R-:W-:-:S05]  /*5180*/  UIADD3 UR4, UR4, 0x1, URZ ;  /* 0x0000000104047890 */ /* 0x000fca000fffe03f */
[----:B------:R-:W-:Y:S01]  /*5190*/  QGMMA.64x192x32.F32.E4M3.E4M3 R120, gdesc[UR8], R120, UP0 ;  /* 0x02e00000087879f3 */ /* 0x000fe2000bf00878 */
[----:B------:R-:W-:Y:S01]  /*51a0*/  UIADD3 UR10, UR10, 0x180, URZ ;  /* 0x000001800a0a7890 */ /* 0x000fe2000fffe03f */
[----:B------:R-:W-:-:S15]  /*51b0*/  UMOV UR11, 0xc0000010 ;  /* 0xc0000010000b7882 */ /* 0x000fde0000000000 */
[----:B------:R-:W-:-:S03]  /*51c0*/  NOP ;  /* 0x0000000000007918 */ /* 0x000fc60000000000 */
[----:B------:R-:W-:Y:S01]  /*51d0*/  QGMMA.64x192x32.F32.E4M3.E4M3 R24, gdesc[UR8], R24, UP0, gsb0 ;  /* 0x02e00000081879f3 */ /* 0x000fe2000b800818 */
[----:B------:R-:W-:-:S04]  /*51e0*/  UISETP.NE.AND UP0, UPT, UR4, UR28, UPT ;  /* 0x0000001c0400728c */ /* 0x000fc8000bf05270 */
[----:B------:R-:W-:-:S06]  /*51f0*/  USEL UR5, URZ, 0x1, UP0 ;  /* 0x000000013f057887 */ /* 0x000fcc0008000000 */
[----:B------:R-:W-:Y:S01]  /*5200*/  ISETP.NE.AND P0, PT, RZ, UR5, PT ;  /* 0x00000005ff007c0c */ /* 0x000fe2000bf05270 */
[----:B------:R-:W-:-:S12]  /*5210*/  WARPGROUP.DEPBAR.LE gsb0, 0x1 ;  /* 0x00008000000079c5 */ /* 0x000fd80000010100 */
[----:B------:R-:W-:Y:S05]  /*5220*/  @!P0 BRA `(.L_x_31) ;  /* 0x0000002000808947 */ /* 0x000fea0003800000 */
[----:B------:R-:W-:Y:S02]  /*5230*/  WARPGROUP.DEPBAR.LE gsb0, 0x0 ;  /* 0x00008000000079c5 */ /* 0x000fe40000010000 */
[----:B------:R-:W-:-:S01]  /*5240*/  FADD R226, R120, R226 ;  /* 0x000000e278e27221 */ /* 0x000fc20000000000 */
[----:B------:R-:W-:Y:S01]  /*5250*/  FADD R225, R121, R225 ;  /* 0x000000e179e17221 */ /* 0x000fe20000000000 */
[----:B------:R2:W-:Y:S01]  /*5260*/  STL [R1+0x2a8], R227 ;  /* 0x0002a8e301007387 */ /* 0x0005e20000100800 */
[----:B------:R-:W-:-:S01]  /*5270*/  FADD R224, R122, R224 ;  /* 0x000000e07ae07221 */ /* 0x000fc20000000000 */
[----:B------:R-:W-:Y:S02]  /*5280*/  FADD R223, R123, R223 ;  /* 0x000000df7bdf7221 */ /* 0x000fe40000000000 */
[----:B--2---:R-:W2:Y:S04]  /*5290*/  LDL.LU R227, [R1+0x10] ;  /* 0x0000100001e37983 */ /* 0x004ea80000300800 */
[----:B------:R0:W-:Y:S04]  /*52a0*/  STL [R1+0x2ac], R226 ;  /* 0x0002ace201007387 */ /* 0x0001e80000100800 */
[----:B0-----:R-:W3:Y:S04]  /*52b0*/  LDL.LU R226, [R1+0xc] ;  /* 0x00000c0001e27983 */ /* 0x001ee80000300800 */
[----:B------:R0:W-:Y:S04]  /*52c0*/  STL [R1+0x2b0], R225 ;  /* 0x0002b0e101007387 */ /* 0x0001e80000100800 */
[----:B0-----:R-:W4:Y:S04]  /*52d0*/  LDL.LU R225, [R1+0x8] ;  /* 0x0000080001e17983 */ /* 0x001f280000300800 */
[----:B------:R0:W-:Y:S04]  /*52e0*/  STL [R1+0x2b4], R224 ;  /* 0x0002b4e001007387 */ /* 0x0001e80000100800 */
[----:B0-----:R-:W4:Y:S04]  /*52f0*/  LDL.LU R224, [R1+0x4] ;  /* 0x0000040001e07983 */ /* 0x001f280000300800 */
[----:B------:R0:W-:Y:S04]  /*5300*/  STL [R1+0x2b8], R223 ;  /* 0x0002b8df01007387 */ /* 0x0001e80000100800 */
[----:B0-----:R-:W4:Y:S01]  /*5310*/  LDL.LU R223, [R1] ;  /* 0x0000000001df7983 */ /* 0x001f220000300800 */
[----:B------:R-:W-:-:S01]  /*5320*/  FADD R222, R124, R222 ;  /* 0x000000de7cde7221 */ /* 0x000fc20000000000 */
[----:B------:R-:W-:Y:S01]  /*5330*/  FADD R221, R125, R221 ;  /* 0x000000dd7ddd7221 */ /* 0x000fe20000000000 */
[----:B------:R-:W-:-:S01]  /*5340*/  FADD R220, R126, R220 ;  /* 0x000000dc7edc7221 */ /* 0x000fc20000000000 */
[----:B------:R-:W-:Y:S01]  /*5350*/  FADD R219, R127, R219 ;  /* 0x000000db7fdb7221 */ /* 0x000fe20000000000 */
[----:B------:R-:W-:-:S01]  /*5360*/  FADD R218, R128, R218 ;  /* 0x000000da80da7221 */ /* 0x000fc20000000000 */
[----:B------:R-:W-:Y:S01]  /*5370*/  STL [R1+0x2bc], R222 ;  /* 0x0002bcde01007387 */ /* 0x000fe20000100800 */
        /* <DEDUP_REMOVED lines=32> */
[----:B-----5:R-:W-:-:S03]  /*5580*/  FADD R0, R153, R0 ;  /* 0x0000000099007221 */ /* 0x020fc60000000000 */
[----:B------:R-:W-:Y:S04]  /*5590*/  STL [R1+0x2e0], R21 ;  /* 0x0002e01501007387 */ /* 0x000fe80000100800 */
[----:B------:R-:W-:Y:S04]  /*55a0*/  STL [R1+0x2e4], R20 ;  /* 0x0002e41401007387 */ /* 0x000fe80000100800 */
[----:B------:R-:W-:Y:S01]  /*55b0*/  STL [R1+0x2e8], R19 ;  /* 0x0002e81301007387 */ /* 0x000fe20000100800 */
[----:B--2---:R-:W-:-:S01]  /*55c0*/  FADD R227, R158, R227 ;  /* 0x000000e39ee37221 */ /* 0x004fc20000000000 */
[----:B---3--:R-:W-:Y:S01]  /*55d0*/  FADD R226, R157, R226 ;  /* 0x000000e29de27221 */ /* 0x008fe20000000000 */
[----:B----4-:R-:W-:-:S01]  /*55e0*/  FADD R225, R156, R225 ;  /* 0x000000e19ce17221 */ /* 0x010fc20000000000 */
[----:B------:R-:W-:Y:S01]  /*55f0*/  FADD R224, R155, R224 ;  /* 0x000000e09be07221 */ /* 0x000fe20000000000 */
[----:B------:R-:W-:-:S05]  /*5600*/  FADD R223, R154, R223 ;  /* 0x000000df9adf7221 */ /* 0x000fca0000000000 */
[----:B------:R-:W-:Y:S04]  /*5610*/  STL [R1], R223 ;  /* 0x000000df01007387 */ /* 0x000fe80000100800 */
[----:B------:R-:W-:Y:S04]  /*5620*/  STL [R1+0x4], R224 ;  /* 0x000004e001007387 */ /* 0x000fe80000100800 */
[----:B------:R0:W-:Y:S04]  /*5630*/  STL [R1+0x10], R227 ;  /* 0x000010e301007387 */ /* 0x0001e80000100800 */
[----:B------:R-:W-:Y:S04]  /*5640*/  STL [R1+0x8], R225 ;  /* 0x000008e101007387 */ /* 0x000fe80000100800 */
[----:B0-----:R-:W2:Y:S04]  /*5650*/  LDL.LU R227, [R1+0x14] ;  /* 0x0000140001e37983 */ /* 0x001ea80000300800 */
[----:B------:R0:W-:Y:S04]  /*5660*/  STL [R1+0xc], R226 ;  /* 0x00000ce201007387 */ /* 0x0001e80000100800 */
[----:B0-----:R-:W3:Y:S04]  /*5670*/  LDL.LU R226, [R1+0x18] ;  /* 0x0000180001e27983 */ /* 0x001ee80000300800 */
[----:B------:R-:W4:Y:S04]  /*5680*/  LDL.LU R225, [R1+0x1c] ;  /* 0x00001c0001e17983 */ /* 0x000f280000300800 */
        /* <DEDUP_REMOVED lines=13> */
[----:B------:R-:W4:Y:S01]  /*5760*/  LDL.LU R19, [R1+0x54] ;  /* 0x0000540001137983 */ /* 0x000f220000300800 */
[----:B--2---:R-:W-:-:S05]  /*5770*/  FADD R227, R159, R227 ;  /* 0x000000e39fe37221 */ /* 0x004fca0000000000 */
[----:B------:R0:W-:Y:S01]  /*5780*/  STL [R1+0x14], R227 ;  /* 0x000014e301007387 */ /* 0x0001e20000100800 */
[----:B---3--:R-:W-:-:S01]  /*5790*/  FADD R226, R160, R226 ;  /* 0x000000e2a0e27221 */ /* 0x008fc20000000000 */
[----:B----4-:R-:W-:-:S04]  /*57a0*/  FADD R225, R161, R225 ;  /* 0x000000e1a1e17221 */ /* 0x010fc80000000000 */
[----:B------:R2:W-:Y:S01]  /*57b0*/  STL [R1+0x18], R226 ;  /* 0x000018e201007387 */ /* 0x0005e20000100800 */
[----:B------:R-:W-:-:S03]  /*57c0*/  FADD R224, R162, R224 ;  /* 0x000000e0a2e07221 */ /* 0x000fc60000000000 */
        /* <DEDUP_REMOVED lines=24> */
[----:B0-----:R-:W4:Y:S01]  /*5950*/  LDL.LU R227, [R1+0x58] ;  /* 0x0000580001e37983 */ /* 0x001f220000300800 */
[----:B------:R-:W-:-:S03]  /*5960*/  FADD R19, R175, R19 ;  /* 0x00000013af137221 */ /* 0x000fc60000000000 */
[----:B------:R0:W-:Y:S04]  /*5970*/  STL [R1+0x4c], R21 ;  /* 0x00004c1501007387 */ /* 0x0001e80000100800 */
[----:B--2---:R-:W2:Y:S04]  /*5980*/  LDL.LU R226, [R1+0x5c] ;  /* 0x00005c0001e27983 */ /* 0x004ea80000300800 */
[----:B------:R0:W-:Y:S04]  /*5990*/  STL [R1+0x50], R20 ;  /* 0x0000501401007387 */ /* 0x0001e80000100800 */
[----:B---3--:R-:W3:Y:S04]  /*59a0*/  LDL.LU R225, [R1+0x60] ;  /* 0x0000600001e17983 */ /* 0x008ee80000300800 */
[----:B------:R0:W-:Y:S04]  /*59b0*/  STL [R1+0x54], R19 ;  /* 0x0000541301007387 */ /* 0x0001e80000100800 */
[----:B----4-:R-:W4:Y:S04]  /*59c0*/  LDL.LU R224, [R1+0x64] ;  /* 0x0000640001e07983 */ /* 0x010f280000300800 */
[----:B-1----:R-:W4:Y:S04]  /*59d0*/  LDL.LU R223, [R1+0x68] ;  /* 0x0000680001df7983 */ /* 0x002f280000300800 */
        /* <DEDUP_REMOVED lines=9> */
[----:B0-----:R-:W4:Y:S04]  /*5a70*/  LDL.LU R21, [R1+0x90] ;  /* 0x0000900001157983 */ /* 0x001f280000300800 */
[----:B------:R-:W4:Y:S04]  /*5a80*/  LDL.LU R20, [R1+0x94] ;  /* 0x0000940001147983 */ /* 0x000f280000300800 */
[----:B------:R-:W4:Y:S01]  /*5a90*/  LDL.LU R19, [R1+0x98] ;  /* 0x0000980001137983 */ /* 0x000f220000300800 */
[----:B------:R-:W-:-:S01]  /*5aa0*/  FADD R227, R176, R227 ;  /* 0x000000e3b0e37221 */ /* 0x000fc20000000000 */
[----:B--2---:R-:W-:-:S04]  /*5ab0*/  FADD R226, R177, R226 ;  /* 0x000000e2b1e27221 */ /* 0x004fc80000000000 */
[----:B------:R0:W-:Y:S01]  /*5ac0*/  STL [R1+0x58], R227 ;  /* 0x000058e301007387 */ /* 0x0001e20000100800 */
[----:B---3--:R-:W-:-:S03]  /*5ad0*/  FADD R225, R178, R225 ;  /* 0x000000e1b2e17221 */ /* 0x008fc60000000000 */
[----:B------:R1:W-:Y:S01]  /*5ae0*/  STL [R1+0x5c], R226 ;  /* 0x00005ce201007387 */ /* 0x0003e20000100800 */
[----:B----4-:R-:W-:-:S03]  /*5af0*/  FADD R224, R179, R224 ;  /* 0x000000e0b3e07221 */ /* 0x010fc60000000000 */
        /* <DEDUP_REMOVED lines=27> */
[----:B-1----:R-:W4:Y:S04]  /*5cb0*/  LDL.LU R226, [R1+0xa0] ;  /* 0x0000a00001e27983 */ /* 0x002f280000300800 */
[----:B------:R1:W-:Y:S04]  /*5cc0*/  STL [R1+0x94], R20 ;  /* 0x0000941401007387 */ /* 0x0003e80000100800 */
[----:B--2---:R-:W2:Y:S04]  /*5cd0*/  LDL.LU R225, [R1+0xa4] ;  /* 0x0000a40001e17983 */ /* 0x004ea80000300800 */
[----:B------:R1:W-:Y:S04]  /*5ce0*/  STL [R1+0x98], R19 ;  /* 0x0000981301007387 */ /* 0x0003e80000100800 */
[----:B---3--:R-:W3:Y:S04]  /*5cf0*/  LDL.LU R224, [R1+0xa8] ;  /* 0x0000a80001e07983 */ /* 0x008ee80000300800 */
[----:B----4-:R-:W4:Y:S04]  /*5d00*/  LDL.LU R223, [R1+0xac] ;  /* 0x0000ac0001df7983 */ /* 0x010f280000300800 */
        /* <DEDUP_REMOVED lines=10> */
[----:B-1----:R-:W4:Y:S04]  /*5db0*/  LDL.LU R20, [R1+0xd8] ;  /* 0x0000d80001147983 */ /* 0x002f280000300800 */
[----:B------:R-:W4:Y:S01]  /*5dc0*/  LDL.LU R19, [R1+0xdc] ;  /* 0x0000dc0001137983 */ /* 0x000f220000300800 */
[----:B------:R-:W-:-:S01]  /*5dd0*/  FADD R227, R193, R227 ;  /* 0x000000e3c1e37221 */ /* 0x000fc20000000000 */
[----:B------:R-:W-:-:S04]  /*5de0*/  FADD R226, R194, R226 ;  /* 0x000000e2c2e27221 */ /* 0x000fc80000000000 */
[----:B------:R0:W-:Y:S01]  /*5df0*/  STL [R1+0x9c], R227 ;  /* 0x00009ce301007387 */ /* 0x0001e20000100800 */
[----:B--2---:R-:W-:-:S03]  /*5e00*/  FADD R225, R195, R225 ;  /* 0x000000e1c3e17221 */ /* 0x004fc60000000000 */
        /* <DEDUP_REMOVED lines=253> */
[----:B------:R-:W-:Y:S01]  /*6de0*/  STL [R1+0x1f0], R227 ;  /* 0x0001f0e301007387 */ /* 0x000fe20000100800 */
[----:B--2---:R-:W-:-:S03]  /*6df0*/  FADD R225, R88, R225 ;  /* 0x000000e158e17221 */ /* 0x004fc60000000000 */
[----:B------:R-:W-:Y:S01]  /*6e00*/  STL [R1+0x1f4], R226 ;  /* 0x0001f4e201007387 */ /* 0x000fe20000100800 */
[----:B---3--:R-:W-:-:S03]  /*6e10*/  FADD R224, R89, R224 ;  /* 0x000000e059e07221 */ /* 0x008fc60000000000 */
[----:B------:R-:W-:Y:S01]  /*6e20*/  STL [R1+0x1f8], R225 ;  /* 0x0001f8e101007387 */ /* 0x000fe20000100800 */
[----:B----4-:R-:W-:-:S03]  /*6e30*/  FADD R223, R90, R223 ;  /* 0x000000df5adf7221 */ /* 0x010fc60000000000 */
[----:B------:R-:W-:Y:S01]  /*6e40*/  STL [R1+0x1fc], R224 ;  /* 0x0001fce001007387 */ /* 0x000fe20000100800 */
[----:B------:R-:W-:-:S03]  /*6e50*/  FADD R222, R91, R222 ;  /* 0x000000de5bde7221 */ /* 0x000fc60000000000 */
        /* <DEDUP_REMOVED lines=19> */
[----:B------:R-:W-:-:S01]  /*6f90*/  FADD R20, R101, R20 ;  /* 0x0000001465147221 */ /* 0x000fc20000000000 */
[----:B------:R-:W-:-:S05]  /*6fa0*/  FADD R19, R102, R19 ;  /* 0x0000001366137221 */ /* 0x000fca0000000000 */
        /* <DEDUP_REMOVED lines=22> */
[----:B---3--:R-:W-:-:S03]  /*7110*/  FADD R20, R104, R20 ;  /* 0x0000001468147221 */ /* 0x008fc60000000000 */
[----:B0-----:R2:W5:Y:S01]  /*7120*/  LDL.LU R19, [R1+0x2e8] ;  /* 0x0002e80001137983 */ /* 0x0015620000300800 */
[----:B----4-:R-:W-:-:S03]  /*7130*/  FADD R21, R105, R21 ;  /* 0x0000001569157221 */ /* 0x010fc60000000000 */
[----:B------:R0:W-:Y:S01]  /*7140*/  STL [R1+0x238], R20 ;  /* 0x0002381401007387 */ /* 0x0001e20000100800 */
[----:B------:R-:W-:-:S01]  /*7150*/  FADD R22, R106, R22 ;  /* 0x000000166a167221 */ /* 0x000fc20000000000 */
[----:B------:R-:W-:Y:S02]  /*7160*/  FADD R23, R107, R23 ;  /* 0x000000176b177221 */ /* 0x000fe40000000000 */
[----:B0-----:R2:W5:Y:S01]  /*7170*/  LDL.LU R20, [R1+0x2e4] ;  /* 0x0002e40001147983 */ /* 0x0015620000300800 */
[----:B------:R-:W-:-:S03]  /*7180*/  FADD R216, R108, R216 ;  /* 0x000000d86cd87221 */ /* 0x000fc60000000000 */
[----:B------:R0:W-:Y:S01]  /*7190*/  STL [R1+0x23c], R21 ;  /* 0x00023c1501007387 */ /* 0x0001e20000100800 */
[----:B------:R-:W-:-:S01]  /*71a0*/  FADD R217, R109, R217 ;  /* 0x000000d96dd97221 */ /* 0x000fc20000000000 */
[----:B------:R-:W-:Y:S02]  /*71b0*/  FADD R218, R110, R218 ;  /* 0x000000da6eda7221 */ /* 0x000fe40000000000 */
[----:B0-----:R2:W5:Y:S04]  /*71c0*/  LDL.LU R21, [R1+0x2e0] ;  /* 0x0002e00001157983 */ /* 0x0015680000300800 */
[----:B------:R0:W-:Y:S01]  /*71d0*/  STL [R1+0x240], R22 ;  /* 0x0002401601007387 */ /* 0x0001e20000100800 */
[----:B------:R-:W-:-:S01]  /*71e0*/  FADD R219, R111, R219 ;  /* 0x000000db6fdb7221 */ /* 0x000fc20000000000 */
[----:B------:R-:W-:-:S02]  /*71f0*/  FADD R220, R112, R220 ;  /* 0x000000dc70dc7221 */ /* 0x000fc40000000000 */
[----:B0-----:R2:W5:Y:S04]  /*7200*/  LDL.LU R22, [R1+0x2dc] ;  /* 0x0002dc0001167983 */ /* 0x0015680000300800 */
[----:B------:R0:W-:Y:S01]  /*7210*/  STL [R1+0x244], R23 ;  /* 0x0002441701007387 */ /* 0x0001e20000100800 */
[----:B------:R-:W-:-:S01]  /*7220*/  FADD R221, R113, R221 ;  /* 0x000000dd71dd7221 */ /* 0x000fc20000000000 */
[----:B------:R-:W-:Y:S02]  /*7230*/  FADD R222, R114, R222 ;  /* 0x000000de72de7221 */ /* 0x000fe40000000000 */
[----:B0-----:R2:W5:Y:S04]  /*7240*/  LDL.LU R23, [R1+0x2d8] ;  /* 0x0002d80001177983 */ /* 0x0015680000300800 */
[----:B------:R0:W-:Y:S01]  /*7250*/  STL [R1+0x248], R216 ;  /* 0x000248d801007387 */ /* 0x0001e20000100800 */
[----:B------:R-:W-:-:S03]  /*7260*/  FADD R223, R115, R223 ;  /* 0x000000df73df7221 */ /* 0x000fc60000000000 */
        /* <DEDUP_REMOVED lines=13> */
[----:B------:R0:W-:Y:S04]  /*7340*/  STL [R1+0x25c], R221 ;  /* 0x00025cdd01007387 */ /* 0x0001e80000100800 */
        /* <DEDUP_REMOVED lines=12> */
[----:B0-----:R2:W5:Y:S01]  /*7410*/  LDL.LU R227, [R1+0x2a8] ;  /* 0x0002a80001e37983 */ /* 0x0015620000300800 */
[----:B------:R-:W-:-:S05]  /*7420*/  UMOV UR4, URZ ;  /* 0x0000003f00047c82 */ /* 0x000fca0008000000 */
.L_x_31:
[----:B------:R-:W-:Y:S05]  /*7430*/  @!P1 BRA `(.L_x_32) ;  /* 0x0000000000049947 */ /* 0x000fea0003800000 */
[----:B------:R-:W-:Y:S01]  /*7440*/  BPT.TRAP 0x1 ;  /* 0x000000040000795c */ /* 0x000fe20000300000 */
.L_x_32:
[----:B------:R0:W-:Y:S04]  /*7450*/  STL [R1+0x2ac], R2 ;  /* 0x0002ac0201007387 */ /* 0x0001e80000100800 */
[----:B0-----:R-:W2:Y:S04]  /*7460*/  LDL R2, [R1+0x27c] ;  /* 0x00027c0001027983 */ /* 0x001ea80000100800 */
[----:B-----5:R0:W-:Y:S04]  /*7470*/  STL [R1+0x2a8], R0 ;  /* 0x0002a80001007387 */ /* 0x0201e80000100800 */
[----:B0-----:R-:W3:Y:S01]  /*7480*/  LDL R0, [R1+0x280] ;  /* 0x0002800001007983 */ /* 0x001ee20000100800 */
[----:B------:R-:W-:Y:S01]  /*7490*/  IMAD.U32 R229, RZ, RZ, UR21 ;  /* 0x00000015ffe57e24 */ /* 0x000fe2000f8e00ff */
[----:B--2---:R-:W-:-:S02]  /*74a0*/  ISETP.NE.AND P0, PT, R2, RZ, PT ;  /* 0x000000ff0200720c */ /* 0x004fc40003f05270 */
[----:B------:R0:W5:Y:S11]  /*74b0*/  LDL.LU R2, [R1+0x2ac] ;  /* 0x0002ac0001027983 */ /* 0x0001760000300800 */
[----:B------:R-:W-:-:S05]  /*74c0*/  @P0 LEA R229, R229, UR16, 0x3 ;  /* 0x00000010e5e50c11 */ /* 0x000fca000f8e18ff */
[----:B------:R-:W-:-:S05]  /*74d0*/  @P0 VIADD R229, R229, 0x80 ;  /* 0x00000080e5e50836 */ /* 0x000fca0000000000 */
[----:B---3--:R-:W-:Y:S02]  /*74e0*/  @P0 PRMT R229, R0, 0x654, R229 ;  /* 0x0000065400e50816 */ /* 0x008fe400000000e5 */
[----:B------:R0:W5:Y:S01]  /*74f0*/  LDL.LU R0, [R1+0x2a8] ;  /* 0x0002a80001007983 */ /* 0x0001620000300800 */
[----:B------:R-:W-:Y:S01]  /*7500*/  UISETP.GT.U32.AND UP0, UPT, UR7, 0x1, UPT ;  /* 0x000000010700788c */ /* 0x000fe2000bf04070 */
[----:B------:R0:W-:Y:S05]  /*7510*/  @P0 SYNCS.ARRIVE.TRANS64.RED.A1T0 RZ, [R229+URZ], RZ ;  /* 0x000000ffe5ff09a7 */ /* 0x0001ea000810043f */
[----:B------:R-:W-:-:S13]  /*7520*/  PLOP3.LUT P0, PT, PT, PT, UP0, 0x80, 0x0 ;  /* 0x000000000000781c */ /* 0x000fda0003f0f008 */
[----:B0-----:R-:W-:Y:S05]  /*7530*/  @P0 BRA `(.L_x_33) ;  /* 0x0000000000040947 */ /* 0x001fea0003800000 */
[----:B------:R-:W-:Y:S01]  /*7540*/  BPT.TRAP 0x1 ;  /* 0x000000040000795c */ /* 0x000fe20000300000 */
.L_x_33:
[----:B------:R-:W-:Y:S01]  /*7550*/  UIADD3 UR20, UR20, 0x1, URZ ;  /* 0x0000000114147890 */ /* 0x000fe2000fffe03f */
[C---:B------:R-:W-:Y:S01]  /*7560*/  ISETP.GT.AND P0, PT, R228.reuse, 0x1, PT ;  /* 0x00000001e400780c */ /* 0x040fe20003f04270 */
[----:B------:R-:W-:Y:S01]  /*7570*/  UIADD3 UR21, UR21, 0x1, URZ ;  /* 0x0000000115157890 */ /* 0x000fe2000fffe03f */
[----:B------:R-:W-:Y:S01]  /*7580*/  VIADD R228, R228, 0xffffffff ;  /* 0xffffffffe4e47836 */ /* 0x000fe20000000000 */
[----:B------:R-:W-:Y:S02]  /*7590*/  UISETP.NE.AND UP0, UPT, UR20, 0x10, UPT ;  /* 0x000000101400788c */ /* 0x000fe4000bf05270 */
[----:B------:R-:W-:Y:S02]  /*75a0*/  UISETP.NE.AND UP1, UPT, UR21, 0x10, UPT ;  /* 0x000000101500788c */ /* 0x000fe4000bf25270 */
[----:B------:R-:W-:Y:S02]  /*75b0*/  USEL UR6, URZ, 0x1, UP0 ;  /* 0x000000013f067887 */ /* 0x000fe40008000000 */
[----:B------:R-:W-:-:S02]  /*75c0*/  USEL UR20, UR20, URZ, UP0 ;  /* 0x0000003f14147287 */ /* 0x000fc40008000000 */
[----:B------:R-:W-:Y:S02]  /*75d0*/  USEL UR21, UR21, URZ, UP1 ;  /* 0x0000003f15157287 */ /* 0x000fe40008800000 */
[----:B------:R-:W-:Y:S01]  /*75e0*/  LOP3.LUT R227, R227, UR6, RZ, 0x3c, !PT ;  /* 0x00000006e3e37c12 */ /* 0x000fe2000f8e3cff */
[----:B------:R-:W-:Y:S01]  /*75f0*/  UMOV UR6, 0x1 ;  /* 0x0000000100067882 */ /* 0x000fe20000000000 */
[----:B------:R-:W-:Y:S08]  /*7600*/  @P0 BRA `(.L_x_34) ;  /* 0xffffffd8006c0947 */ /* 0x000ff0000383ffff */
.L_x_26:
[----:B------:R-:W-:-:S04]  /*7610*/  UISETP.NE.AND UP0, UPT, UR4, URZ, UPT ;  /* 0x0000003f0400728c */ /* 0x000fc8000bf05270 */
[----:B------:R-:W-:-:S06]  /*7620*/  USEL UR4, URZ, 0x1, !UP0 ;  /* 0x000000013f047887 */ /* 0x000fcc000c000000 */
[----:B------:R-:W-:-:S13]  /*7630*/  ISETP.NE.AND P0, PT, RZ, UR4, PT ;  /* 0x00000004ff007c0c */ /* 0x000fda000bf05270 */
[----:B------:R-:W-:Y:S05]  /*7640*/  @!P0 BRA `(.L_x_35) ;  /* 0x0000002000e48947 */ /* 0x000fea0003800000 */
[----:B------:R-:W-:Y:S02]  /*7650*/  WARPGROUP.DEPBAR.LE gsb0, 0x0 ;  /* 0x00008000000079c5 */ /* 0x000fe40000010000 */
[----:B------:R-:W-:Y:S01]  /*7660*/  FADD R226, R120, R226 ;  /* 0x000000e278e27221 */ /* 0x000fe20000000000 */
[----:B------:R-:W-:Y:S01]  /*7670*/  FADD R225, R121, R225 ;  /* 0x000000e179e17221 */ /* 0x000fe20000000000 */
[----:B------:R-:W2:Y:S04]  /*7680*/  LDL.LU R227, [R1+0x8] ;  /* 0x0000080001e37983 */ /* 0x000ea80000300800 */
[----:B------:R0:W-:Y:S04]  /*7690*/  STL [R1+0x2a8], R226 ;  /* 0x0002a8e201007387 */ /* 0x0001e80000100800 */
[----:B0-----:R-:W3:Y:S04]  /*76a0*/  LDL.LU R226, [R1+0x4] ;  /* 0x0000040001e27983 */ /* 0x001ee80000300800 */
[----:B------:R0:W-:Y:S04]  /*76b0*/  STL [R1+0x2ac], R225 ;  /* 0x0002ace101007387 */ /* 0x0001e80000100800 */
[----:B0-----:R-:W4:Y:S01]  /*76c0*/  LDL.LU R225, [R1] ;  /* 0x0000000001e17983 */ /* 0x001f220000300800 */
[----:B------:R-:W-:Y:S01]  /*76d0*/  FADD R224, R122, R224 ;  /* 0x000000e07ae07221 */ /* 0x000fe20000000000 */
[----:B------:R-:W-:Y:S01]  /*76e0*/  FADD R223, R123, R223 ;  /* 0x000000df7bdf7221 */ /* 0x000fe20000000000 */
[----:B------:R-:W-:Y:S01]  /*76f0*/  FADD R222, R124, R222 ;  /* 0x000000de7cde7221 */ /* 0x000fe20000000000 */
[----:B------:R-:W-:Y:S01]  /*7700*/  FADD R221, R125, R221 ;  /* 0x000000dd7ddd7221 */ /* 0x000fe20000000000 */
[----:B------:R-:W-:Y:S01]  /*7710*/  FADD R220, R126, R220 ;  /* 0x000000dc7edc7221 */ /* 0x000fe20000000000 */
[----:B------:R-:W-:Y:S01]  /*7720*/  STL [R1+0x2b0], R224 ;  /* 0x0002b0e001007387 */ /* 0x000fe20000100800 */
        /* <DEDUP_REMOVED lines=33> */
[----:B-----5:R-:W-:Y:S01]  /*7940*/  FADD R2, R152, R2 ;  /* 0x0000000298027221 */ /* 0x020fe20000000000 */
[----:B------:R-:W-:Y:S01]  /*7950*/  FADD R0, R153, R0 ;  /* 0x0000000099007221 */ /* 0x000fe20000000000 */
[----:B------:R-:W-:Y:S04]  /*7960*/  STL [R1+0x2d4], R23 ;  /* 0x0002d41701007387 */ /* 0x000fe80000100800 */
        /* <DEDUP_REMOVED lines=17> */
[----:B------:R0:W-:Y:S04]  /*7a80*/  STL [R1+0x31c], R5 ;  /* 0x00031c0501007387 */ /* 0x0001e80000100800 */
[----:B0-----:R-:W4:Y:S01]  /*7a90*/  LDL.LU R5, [R1+0xc] ;  /* 0x00000c0001057983 */ /* 0x001f220000300800 */
[----:B--2---:R-:W-:Y:S01]  /*7aa0*/  FADD R227, R156, R227 ;  /* 0x000000e39ce37221 */ /* 0x004fe20000000000 */
[----:B---3--:R-:W-:Y:S01]  /*7ab0*/  FADD R226, R155, R226 ;  /* 0x000000e29be27221 */ /* 0x008fe20000000000 */
[----:B----4-:R-:W-:-:S05]  /*7ac0*/  FADD R225, R154, R225 ;  /* 0x000000e19ae17221 */ /* 0x010fca0000000000 */
[----:B------:R0:W-:Y:S04]  /*7ad0*/  STL [R1], R225 ;  /* 0x000000e101007387 */ /* 0x0001e80000100800 */
[----:B------:R-:W2:Y:S04]  /*7ae0*/  LDL.LU R6, [R1+0x10] ;  /* 0x0000100001067983 */ /* 0x000ea80000300800 */
[----:B------:R3:W-:Y:S04]  /*7af0*/  STL [R1+0x4], R226 ;  /* 0x000004e201007387 */ /* 0x0007e80000100800 */
[----:B------:R-:W4:Y:S04]  /*7b00*/  LDL.LU R7, [R1+0x14] ;  /* 0x0000140001077983 */ /* 0x000f280000300800 */
[----:B------:R1:W-:Y:S04]  /*7b10*/  STL [R1+0x8], R227 ;  /* 0x000008e301007387 */ /* 0x0003e80000100800 */
        /* <DEDUP_REMOVED lines=26> */
[----:B---3--:R-:W3:Y:S04]  /*7cc0*/  LDL.LU R226, [R1+0x80] ;  /* 0x0000800001e27983 */ /* 0x008ee80000300800 */
[----:B-1----:R-:W3:Y:S01]  /*7cd0*/  LDL.LU R227, [R1+0x84] ;  /* 0x0000840001e37983 */ /* 0x002ee20000300800 */
[----:B------:R-:W-:-:S05]  /*7ce0*/  FADD R5, R157, R5 ;  /* 0x000000059d057221 */ /* 0x000fca0000000000 */
[----:B------:R0:W-:Y:S01]  /*7cf0*/  STL [R1+0xc], R5 ;  /* 0x00000c0501007387 */ /* 0x0001e20000100800 */
[----:B--2---:R-:W-:Y:S01]  /*7d00*/  FADD R6, R158, R6 ;  /* 0x000000069e067221 */ /* 0x004fe20000000000 */
        /* <DEDUP_REMOVED lines=54> */
[----:B---3--:R-:W-:-:S03]  /*8070*/  FADD R226, R186, R226 ;  /* 0x000000e2bae27221 */ /* 0x008fc60000000000 */
[----:B0-----:R-:W3:Y:S01]  /*8080*/  LDL.LU R5, [R1+0x88] ;  /* 0x0000880001057983 */ /* 0x001ee20000300800 */
[----:B------:R-:W-:-:S03]  /*8090*/  FADD R227, R187, R227 ;  /* 0x000000e3bbe37221 */ /* 0x000fc60000000000 */
[----:B------:R0:W-:Y:S04]  /*80a0*/  STL [R1+0x7c], R225 ;  /* 0x00007ce101007387 */ /* 0x0001e80000100800 */
[----:B-1----:R-:W3:Y:S04]  /*80b0*/  LDL.LU R6, [R1+0x8c] ;  /* 0x00008c0001067983 */ /* 0x002ee80000300800 */
[----:B------:R1:W-:Y:S04]  /*80c0*/  STL [R1+0x80], R226 ;  /* 0x000080e201007387 */ /* 0x0003e80000100800 */
[----:B--2---:R-:W2:Y:S04]  /*80d0*/  LDL.LU R7, [R1+0x90] ;  /* 0x0000900001077983 */ /* 0x004ea80000300800 */
[----:B------:R1:W-:Y:S04]  /*80e0*/  STL [R1+0x84], R227 ;  /* 0x000084e301007387 */ /* 0x0003e80000100800 */
        /* <DEDUP_REMOVED lines=28> */
[----:B---3--:R-:W-:Y:S01]  /*82b0*/  FADD R5, R188, R5 ;  /* 0x00000005bc057221 */ /* 0x008fe20000000000 */
[----:B------:R-:W-:-:S04]  /*82c0*/  FADD R6, R189, R6 ;  /* 0x00000006bd067221 */ /* 0x000fc80000000000 */
[----:B------:R0:W-:Y:S01]  /*82d0*/  STL [R1+0x88], R5 ;  /* 0x0000880501007387 */ /* 0x0001e20000100800 */
[----:B--2---:R-:W-:-:S03]  /*82e0*/  FADD R7, R190, R7 ;  /* 0x00000007be077221 */ /* 0x004fc60000000000 */
        /* <DEDUP_REMOVED lines=89> */
[----:B------:R-:W-:Y:S01]  /*8880*/  FADD R5, R27, R5 ;  /* 0x000000051b057221 */ /* 0x000fe20000000000 */
        /* <DEDUP_REMOVED lines=185> */
[----:B------:R-:W-:-:S05]  /*9420*/  FADD R5, R89, R5 ;  /* 0x0000000559057221 */ /* 0x000fca0000000000 */
[----:B------:R0:W-:Y:S01]  /*9430*/  STL [R1+0x1fc], R5 ;  /* 0x0001fc0501007387 */ /* 0x0001e20000100800 */
[----:B------:R-:W-:-:S03]  /*9440*/  FADD R6, R90, R6 ;  /* 0x000000065a067221 */ /* 0x000fc60000000000 */
[----:B0-----:R0:W5:Y:S01]  /*9450*/  LDL.LU R5, [R1+0x31c] ;  /* 0x00031c0001057983 */ /* 0x0011620000300800 */
[----:B--2---:R-:W-:-:S03]  /*9460*/  FADD R7, R91, R7 ;  /* 0x000000075b077221 */ /* 0x004fc60000000000 */
[----:B------:R1:W-:Y:S01]  /*9470*/  STL [R1+0x200], R6 ;  /* 0x0002000601007387 */ /* 0x0003e20000100800 */
[----:B---3--:R-:W-:Y:S01]  /*9480*/  FADD R8, R92, R8 ;  /* 0x000000085c087221 */ /* 0x008fe20000000000 */
[----:B----4-:R-:W-:Y:S02]  /*9490*/  FADD R9, R93, R9 ;  /* 0x000000095d097221 */ /* 0x010fe40000000000 */
[----:B-1----:R0:W5:Y:S01]  /*94a0*/  LDL.LU R6, [R1+0x318] ;  /* 0x0003180001067983 */ /* 0x0021620000300800 */
[----:B------:R-:W-:-:S03]  /*94b0*/  FADD R10, R94, R10 ;  /* 0x0000000a5e0a7221 */ /* 0x000fc60000000000 */
[----:B------:R1:W-:Y:S01]  /*94c0*/  STL [R1+0x204], R7 ;  /* 0x0002040701007387 */ /* 0x0003e20000100800 */
[----:B------:R-:W-:-:S03]  /*94d0*/  FADD R11, R95, R11 ;  /* 0x0000000b5f0b7221 */ /* 0x000fc60000000000 */
[----:B-1----:R0:W5:Y:S01]  /*94e0*/  LDL.LU R7, [R1+0x314] ;  /* 0x0003140001077983 */ /* 0x0021620000300800 */
[----:B------:R-:W-:-:S03]  /*94f0*/  FADD R12, R96, R12 ;  /* 0x0000000c600c7221 */ /* 0x000fc60000000000 */
[----:B------:R1:W-:Y:S01]  /*9500*/  STL [R1+0x208], R8 ;  /* 0x0002080801007387 */ /* 0x0003e20000100800 */
[----:B------:R-:W-:Y:S01]  /*9510*/  FADD R13, R97, R13 ;  /* 0x0000000d610d7221 */ /* 0x000fe20000000000 */
[----:B------:R-:W-:Y:S02]  /*9520*/  FADD R14, R98, R14 ;  /* 0x0000000e620e7221 */ /* 0x000fe40000000000 */
[----:B-1----:R0:W5:Y:S04]  /*9530*/  LDL.LU R8, [R1+0x310] ;  /* 0x0003100001087983 */ /* 0x0021680000300800 */
[----:B------:R1:W-:Y:S01]  /*9540*/  STL [R1+0x20c], R9 ;  /* 0x00020c0901007387 */ /* 0x0003e20000100800 */
[----:B------:R-:W-:Y:S01]  /*9550*/  FADD R15, R99, R15 ;  /* 0x0000000f630f7221 */ /* 0x000fe20000000000 */
[----:B------:R-:W-:-:S02]  /*9560*/  FADD R16, R100, R16 ;  /* 0x0000001064107221 */ /* 0x000fc40000000000 */
[----:B-1----:R0:W5:Y:S04]  /*9570*/  LDL.LU R9, [R1+0x30c] ;  /* 0x00030c0001097983 */ /* 0x0021680000300800 */
[----:B------:R1:W-:Y:S01]  /*9580*/  STL [R1+0x210], R10 ;  /* 0x0002100a01007387 */ /* 0x0003e20000100800 */
[----:B------:R-:W-:-:S03]  /*9590*/  FADD R17, R101, R17 ;  /* 0x0000001165117221 */ /* 0x000fc60000000000 */
        /* <DEDUP_REMOVED lines=55> */
[----:B------:R1:W-:Y:S04]  /*9910*/  STL [R1+0x25c], R221 ;  /* 0x00025cdd01007387 */ /* 0x0003e80000100800 */
        /* <DEDUP_REMOVED lines=11> */
[----:B------:R0:W-:Y:S02]  /*99d0*/  STL [R1+0x274], R227 ;  /* 0x000274e301007387 */ /* 0x0001e40000100800 */
.L_x_35:
[----:B0-----:R-:W-:-:S04]  /*99e0*/  IMAD.U32 R227, RZ, RZ, UR33 ;  /* 0x00000021ffe37e24 */ /* 0x001fc8000f8e00ff */
[----:B------:R0:W-:Y:S01]  /*99f0*/  SYNCS.ARRIVE.TRANS64.A1T0 RZ, [R227+UR30], RZ ;  /* 0x000000ffe3ff79a7 */ /* 0x0001e2000810001e */
[----:B------:R-:W-:Y:S02]  /*9a00*/  WARPGROUP.DEPBAR.LE gsb0, 0x0 ;  /* 0x00008000000079c5 */ /* 0x000fe40000010000 */
[----:B------:R-:W2:Y:S02]  /*9a10*/  LDC R24, c[0x0][0x28c] ;  /* 0x0000a300ff187b82 */ /* 0x000ea40000000800 */
[----:B--2---:R-:W-:-:S13]  /*9a20*/  ISETP.GE.AND P0, PT, R24, 0x1, PT ;  /* 0x000000011800780c */ /* 0x004fda0003f06270 */
[----:B0-----:R-:W-:Y:S05]  /*9a30*/  @!P0 BRA `(.L_x_36) ;  /* 0x0000000000588947 */ /* 0x001fea0003800000 */
[----:B------:R-:W-:-:S06]  /*9a40*/  UISETP.NE.AND UP0, UPT, UR32, 0x3, UPT ;  /* 0x000000032000788c */ /* 0x000fcc000bf05270 */
[----:B------:R-:W-:-:S13]  /*9a50*/  PLOP3.LUT P0, PT, PT, PT, UP0, 0x80, 0x0 ;  /* 0x000000000000781c */ /* 0x000fda0003f0f008 */
[----:B------:R-:W-:Y:S05]  /*9a60*/  @!P0 BRA `(.L_x_37) ;  /* 0x0000000000048947 */ /* 0x000fea0003800000 */
[----:B------:R-:W-:Y:S01]  /*9a70*/  BPT.TRAP 0x1 ;  /* 0x000000040000795c */ /* 0x000fe20000300000 */
.L_x_37:
[----:B-----5:R0:W-:Y:S04]  /*9a80*/  STL [R1+0x2a8], R0 ;  /* 0x0002a80001007387 */ /* 0x0201e80000100800 */
[----:B------:R-:W2:Y:S04]  /*9a90*/  LDL R227, [R1+0x280] ;  /* 0x0002800001e37983 */ /* 0x000ea80000100800 */
[----:B0-----:R-:W3:Y:S01]  /*9aa0*/  LDL R0, [R1+0x27c] ;  /* 0x00027c0001007983 */ /* 0x001ee20000100800 */
[----:B------:R-:W-:Y:S01]  /*9ab0*/  IMAD.U32 R25, RZ, RZ, UR16 ;  /* 0x00000010ff197e24 */ /* 0x000fe2000f8e00ff */
[----:B---3--:R-:W-:-:S02]  /*9ac0*/  ISETP.NE.AND P0, PT, R0, RZ, PT ;  /* 0x000000ff0000720c */ /* 0x008fc40003f05270 */
[----:B------:R0:W5:Y:S11]  /*9ad0*/  LDL.LU R0, [R1+0x2a8] ;  /* 0x0002a80001007983 */ /* 0x0001760000300800 */
[----:B------:R-:W-:-:S05]  /*9ae0*/  VOTEU.ANY UP0, P0 ;  /* 0x00000000003f7886 */ /* 0x000fca0000000100 */
[----:B------:R-:W-:-:S06]  /*9af0*/  @UP0 UIADD3 UR4, UR12, UR15, URZ ;  /* 0x0000000f0c040290 */ /* 0x000fcc000fffe03f */
[----:B------:R-:W-:-:S04]  /*9b00*/  IMAD.U32 R24, RZ, RZ, UR4 ;  /* 0x00000004ff187e24 */ /* 0x000fc8000f8e00ff */
[----:B------:R-:W-:-:S05]  /*9b10*/  @P0 IMAD.SHL.U32 R24, R24, 0x8, RZ ;  /* 0x0000000818180824 */ /* 0x000fca00078e00ff */
[----:B------:R-:W-:Y:S01]  /*9b20*/  @P0 LOP3.LUT R24, R24, 0x78, RZ, 0xc0, !PT ;  /* 0x0000007818180812 */ /* 0x000fe200078ec0ff */
[----:B------:R-:W-:-:S03]  /*9b30*/  UISETP.GT.U32.AND UP0, UPT, UR7, 0x1, UPT ;  /* 0x000000010700788c */ /* 0x000fc6000bf04070 */
[----:B------:R-:W-:-:S04]  /*9b40*/  @P0 IADD3 R24, R25, 0x80, R24 ;  /* 0x0000008019180810 */ /* 0x000fc80007ffe018 */
[----:B--2---:R-:W-:-:S04]  /*9b50*/  @P0 PRMT R24, R227, 0x654, R24 ;  /* 0x00000654e3180816 */ /* 0x004fc80000000018 */
[----:B------:R0:W-:Y:S01]  /*9b60*/  @P0 SYNCS.ARRIVE.TRANS64.RED.A1T0 RZ, [R24+URZ], RZ ;  /* 0x000000ff18ff09a7 */ /* 0x0001e2000810043f */
[----:B------:R-:W-:-:S13]  /*9b70*/  PLOP3.LUT P0, PT, PT, PT, UP0, 0x80, 0x0 ;  /* 0x000000000000781c */ /* 0x000fda0003f0f008 */
[----:B0-----:R-:W-:Y:S05]  /*9b80*/  @P0 BRA `(.L_x_36) ;  /* 0x0000000000040947 */ /* 0x001fea0003800000 */
[----:B------:R-:W-:Y:S01]  /*9b90*/  BPT.TRAP 0x1 ;  /* 0x000000040000795c */ /* 0x000fe20000300000 */
.L_x_36:
[----:B------:R-:W2:Y:S01]  /*9ba0*/  LDL R227, [R1+0x28c] ;  /* 0x00028c0001e37983 */ /* 0x000ea20000100800 */
[----:B------:R-:W-:Y:S01]  /*9bb0*/  IMAD.U32 R24, RZ, RZ, UR29 ;  /* 0x0000001dff187e24 */ /* 0x000fe2000f8e00ff */
[----:B------:R-:W0:Y:S04]  /*9bc0*/  LDC R36, c[0x0][0x288] ;  /* 0x0000a200ff247b82 */ /* 0x000e280000000800 */
[----:B------:R-:W-:-:S04]  /*9bd0*/  SHF.L.U32 R24, R24, 0x1f, RZ ;  /* 0x0000001f18187819 */ /* 0x000fc800000006ff */
[----:B------:R-:W1:Y:S01]  /*9be0*/  SYNCS.PHASECHK.TRANS64.TRYWAIT P0, [UR19+0x8], R24 ;  /* 0x00000818ff0075a7 */ /* 0x000e620008000153 */
[----:B--2---:R-:W-:Y:S01]  /*9bf0*/  IMAD.SHL.U32 R34, R227, 0x40, RZ ;  /* 0x00000040e3227824 */ /* 0x004fe200078e00ff */
[----:B01----:R-:W-:Y:S06]  /*9c00*/  @!P0 BRA `(.L_x_38) ;  /* 0x0000011000788947 */ /* 0x003fec0003800000 */
.L_x_464:
[----:B------:R-:W2:Y:S01]  /*9c10*/  LDL.LU R227, [R1+0x290] ;  /* 0x0002900001e37983 */ /* 0x000ea20000300800 */
[----:B------:R-:W-:Y:S02]  /*9c20*/  ULDC UR4, c[0x0][0x284] ;  /* 0x0000a10000047ab9 */ /* 0x000fe40000000800 */
[----:B------:R-:W-:Y:S01]  /*9c30*/  ISETP.GE.AND P0, PT, R34, UR4, PT ;  /* 0x0000000422007c0c */ /* 0x000fe2000bf06270 */
[----:B--2---:R-:W-:-:S05]  /*9c40*/  IMAD R37, R227, 0x180, RZ ;  /* 0x00000180e3257824 */ /* 0x004fca00078e02ff */
[----:B------:R-:W-:-:S13]  /*9c50*/  ISETP.GE.OR P0, PT, R37, R36, P0 ;  /* 0x000000242500720c */ /* 0x000fda0000706670 */
[----:B------:R-:W-:Y:S05]  /*9c60*/  @P0 BRA `(.L_x_39) ;  /* 0x000000ec00f40947 */ /* 0x000fea0003800000 */
[----:B-----5:R1:W-:Y:S01]  /*9c70*/  STL.64 [R1+0x2b8], R4 ;  /* 0x0002b80401007387 */ /* 0x0203e20000100a00 */
[----:B------:R-:W-:Y:S01]  /*9c80*/  ULDC.64 UR4, c[0x0][0x5d0] ;  /* 0x0001740000047ab9 */ /* 0x000fe20000000a00 */
[----:B------:R-:W2:Y:S02]  /*9c90*/  LDC.64 R26, c[0x0][0x5c8] ;  /* 0x00017200ff1a7b82 */ /* 0x000ea40000000a00 */
[----:B-1----:R-:W3:Y:S04]  /*9ca0*/  LDL.64 R4, [R1+0x298] ;  /* 0x0002980001047983 */ /* 0x002ee80000100a00 */
[----:B------:R1:W-:Y:S04]  /*9cb0*/  STL [R1+0x2b0], R3 ;  /* 0x0002b00301007387 */ /* 0x0003e80000100800 */
[----:B-1----:R-:W3:Y:S04]  /*9cc0*/  LDL.LU R3, [R1+0x28c] ;  /* 0x00028c0001037983 */ /* 0x002ee80000300800 */
[----:B------:R1:W-:Y:S04]  /*9cd0*/  STL [R1+0x2ac], R2 ;  /* 0x0002ac0201007387 */ /* 0x0003e80000100800 */
[----:B-1----:R-:W4:Y:S04]  /*9ce0*/  LDL R2, [R1+0x294] ;  /* 0x0002940001027983 */ /* 0x002f280000100800 */
[----:B------:R1:W-:Y:S04]  /*9cf0*/  STL [R1+0x2a8], R0 ;  /* 0x0002a80001007387 */ /* 0x0003e80000100800 */
[----:B------:R-:W2:Y:S04]  /*9d00*/  LDL R227, [R1+0x278] ;  /* 0x0002780001e37983 */ /* 0x000ea80000100800 */
[----:B-1----:R-:W3:Y:S01]  /*9d10*/  LDL R0, [R1+0x2a0] ;  /* 0x0002a00001007983 */ /* 0x002ee20000100800 */
[----:B------:R-:W-:Y:S01]  /*9d20*/  SHF.R.S32.HI R33, RZ, 0x1f, R37 ;  /* 0x0000001fff217819 */ /* 0x000fe20000011425 */
[----:B----4-:R-:W-:-:S05]  /*9d30*/  IMAD.SHL.U32 R28, R2, 0x2, RZ ;  /* 0x00000002021c7824 */ /* 0x010fca00078e00ff */
[--C-:B------:R-:W-:Y:S02]  /*9d40*/  SHF.R.S32.HI R29, RZ, 0x1f, R28.reuse ;  /* 0x0000001fff1d7819 */ /* 0x100fe4000001141c */
[----:B--2---:R-:W-:Y:S01]  /*9d50*/  SHF.R.S32.HI R32, RZ, 0x1f, R227 ;  /* 0x0000001fff207819 */ /* 0x004fe200000114e3 */
[----:B0-----:R-:W-:-:S04]  /*9d60*/  IMAD.WIDE.U32 R24, R227, UR4, R28 ;  /* 0x00000004e3187c25 */ /* 0x001fc8000f8e001c */
[----:B------:R-:W-:Y:S01]  /*9d70*/  IMAD R30, R32, UR4, RZ ;  /* 0x00000004201e7c24 */ /* 0x000fe2000f8e02ff */
[----:B------:R-:W-:-:S03]  /*9d80*/  IADD3 R24, P0, R37, R24, RZ ;  /* 0x0000001825187210 */ /* 0x000fc60007f1e0ff */
[----:B------:R-:W-:Y:S01]  /*9d90*/  IMAD R30, R227, UR5, R30 ;  /* 0x00000005e31e7c24 */ /* 0x000fe2000f8e021e */
[----:B------:R-:W-:Y:S01]  /*9da0*/  ULDC.64 UR4, c[0x0][0x5c0] ;  /* 0x0001700000047ab9 */ /* 0x000fe20000000a00 */
[----:B------:R-:W-:-:S03]  /*9db0*/  IMAD R36, R2, -0x2, R36 ;  /* 0xfffffffe02247824 */ /* 0x000fc600078e0224 */
[----:B------:R-:W-:Y:S01]  /*9dc0*/  IADD3.X R25, R33, R25, R30, P0, !PT ;  /* 0x0000001921197210 */ /* 0x000fe200007fe41e */
[----:B---3--:R-:W-:Y:S02]  /*9dd0*/  IMAD.WIDE R30, R3, 0x40, R4 ;  /* 0x00000040031e7825 */ /* 0x008fe400078e0204 */
[----:B------:R0:W5:Y:S02]  /*9de0*/  LDL.LU.64 R4, [R1+0x2b8] ;  /* 0x0002b80001047983 */ /* 0x0001640000300a00 */
[----:B------:R-:W-:Y:S02]  /*9df0*/  IMAD.IADD R34, R0, 0x1, -R34 ;  /* 0x0000000100227824 */ /* 0x000fe400078e0a22 */
[----:B------:R0:W5:Y:S04]  /*9e00*/  LDL.LU R3, [R1+0x2b0] ;  /* 0x0002b00001037983 */ /* 0x0001680000300800 */
[----:B------:R0:W5:Y:S04]  /*9e10*/  LDL.LU R2, [R1+0x2ac] ;  /* 0x0002ac0001027983 */ /* 0x0001680000300800 */
[----:B------:R0:W5:Y:S01]  /*9e20*/  LDL.LU R0, [R1+0x2a8] ;  /* 0x0002a80001007983 */ /* 0x0001620000300800 */
[----:B------:R-:W-:-:S02]  /*9e30*/  IMAD R35, R31, R26, RZ ;  /* 0x0000001a1f237224 */ /* 0x000fc400078e02ff */
[----:B------:R-:W-:-:S04]  /*9e40*/  IMAD.WIDE.U32 R24, R30, R26, R24 ;  /* 0x0000001a1e187225 */ /* 0x000fc800078e0018 */
[----:B------:R-:W-:-:S04]  /*9e50*/  IMAD R35, R30, R27, R35 ;  /* 0x0000001b1e237224 */ /* 0x000fc800078e0223 */
[----:B------:R-:W-:Y:S01]  /*9e60*/  IMAD.IADD R35, R25, 0x1, R35 ;  /* 0x0000000119237824 */ /* 0x000fe200078e0223 */
[----:B------:R-:W-:-:S04]  /*9e70*/  LEA R25, P0, R26, R24, 0x3 ;  /* 0x000000181a197211 */ /* 0x000fc800078018ff */
[----:B------:R-:W-:Y:S02]  /*9e80*/  LEA.HI.X R27, R26, R35, R27, 0x3, P0 ;  /* 0x000000231a1b7211 */ /* 0x000fe400000f1c1b */
[----:B------:R-:W-:Y:S02]  /*9e90*/  FSETP.NEU.AND P0, PT, RZ, UR27, PT ;  /* 0x0000001bff007c0b */ /* 0x000fe4000bf0d000 */
[----:B------:R-:W-:Y:S02]  /*9ea0*/  IADD3 R24, P1, R24, UR4, RZ ;  /* 0x0000000418187c10 */ /* 0x000fe4000ff3e0ff */
[----:B------:R-:W-:Y:S01]  /*9eb0*/  IADD3 R26, P2, R25, UR4, RZ ;  /* 0x00000004191a7c10 */ /* 0x000fe2000ff5e0ff */
[----:B------:R-:W-:Y:S01]  /*9ec0*/  BSSY B0, `(.L_x_39) ;  /* 0x0000ed7000007945 */ /* 0x000fe20003800000 */
[----:B------:R-:W-:Y:S02]  /*9ed0*/  IADD3.X R25, R35, UR5, RZ, P1, !PT ;  /* 0x0000000523197c10 */ /* 0x000fe40008ffe4ff */
[----:B------:R-:W-:Y:S01]  /*9ee0*/  IADD3.X R27, R27, UR5, RZ, P2, !PT ;  /* 0x000000051b1b7c10 */ /* 0x000fe200097fe4ff */
[----:B------:R-:W-:-:S04]  /*9ef0*/  IMAD.IADD R35, R36, 0x1, -R37 ;  /* 0x0000000124237824 */ /* 0x000fc800078e0a25 */
[----:B0-----:R-:W-:Y:S05]  /*9f00*/  @!P0 BRA `(.L_x_40) ;  /* 0x000000ac00508947 */ /* 0x001fea0003800000 */
[----:B------:R-:W-:Y:S01]  /*9f10*/  ULDC.64 UR4, c[0x0][0x5b8] ;  /* 0x00016e0000047ab9 */ /* 0x000fe20000000a00 */
[----:B------:R-:W-:Y:S01]  /*9f20*/  ULDC.64 UR8, c[0x0][0x5a8] ;  /* 0x00016a0000087ab9 */ /* 0x000fe20000000a00 */
[----:B------:R-:W-:Y:S01]  /*9f30*/  IMAD.WIDE.U32 R28, R227, UR4, R28 ;  /* 0x00000004e31c7c25 */ /* 0x000fe2000f8e001c */
[----:B------:R-:W-:Y:S03]  /*9f40*/  BSSY B1, `(.L_x_41) ;  /* 0x0000010000017945 */ /* 0x000fe60003800000 */
[----:B------:R-:W-:-:S04]  /*9f50*/  IMAD R32, R32, UR4, RZ ;  /* 0x0000000420207c24 */ /* 0x000fc8000f8e02ff */
[----:B------:R-:W-:Y:S01]  /*9f60*/  IMAD R36, R227, UR5, R32 ;  /* 0x00000005e3247c24 */ /* 0x000fe2000f8e0220 */
[----:B------:R-:W-:Y:S01]  /*9f70*/  IADD3 R32, P0, R37, R28, RZ ;  /* 0x0000001c25207210 */ /* 0x000fe20007f1e0ff */
[----:B------:R-:W-:Y:S02]  /*9f80*/  ULDC.64 UR4, c[0x0][0x5b0] ;  /* 0x00016c0000047ab9 */ /* 0x000fe40000000a00 */
[----:B------:R-:W-:Y:S01]  /*9f90*/  IMAD R37, R31, UR4, RZ ;  /* 0x000000041f257c24 */ /* 0x000fe2000f8e02ff */
[--C-:B------:R-:W-:Y:S02]  /*9fa0*/  IADD3.X R33, R33, R29, R36.reuse, P0, !PT ;  /* 0x0000001d21217210 */ /* 0x100fe400007fe424 */
[----:B------:R-:W-:Y:S01]  /*9fb0*/  PRMT R36, RZ, 0x7610, R36 ;  /* 0x00007610ff247816 */ /* 0x000fe20000000024 */
[C---:B------:R-:W-:Y:S02]  /*9fc0*/  IMAD R37, R30.reuse, UR5, R37 ;  /* 0x000000051e257c24 */ /* 0x040fe4000f8e0225 */
[----:B------:R-:W-:-:S03]  /*9fd0*/  IMAD.WIDE.U32 R28, R30, UR4, R32 ;  /* 0x000000041e1c7c25 */ /* 0x000fc6000f8e0020 */
[----:B------:R-:W-:-:S04]  /*9fe0*/  IADD3 R28, P0, R28, UR8, RZ ;  /* 0x000000081c1c7c10 */ /* 0x000fc8000ff1e0ff */
[----:B------:R-:W-:Y:S02]  /*9ff0*/  IADD3.X R29, R29, UR9, R37, P0, !PT ;  /* 0x000000091d1d7c10 */ /* 0x000fe400087fe425 */
[----:B------:R-:W-:-:S04]  /*a000*/  ISETP.GE.AND P0, PT, R35, 0x1, PT ;  /* 0x000000012300780c */ /* 0x000fc80003f06270 */
[----:B------:R-:W-:-:S13]  /*a010*/  ISETP.LT.OR P2, PT, R34, 0x1, !P0 ;  /* 0x000000012200780c */ /* 0x000fda0004741670 */
[----:B------:R-:W-:Y:S05]  /*a020*/  @P2 BRA `(.L_x_42) ;  /* 0x0000000000042947 */ /* 0x000fea0003800000 */
[----:B------:R0:W5:Y:S02]  /*a030*/  LDG.E.U8 R36, desc[UR22][R28.64] ;  /* 0x000000161c247981 */ /* 0x000164000c1e1100 */
.L_x_42:
[----:B------:R-:W-:Y:S05]  /*a040*/  BSYNC B1 ;  /* 0x0000000000017941 */ /* 0x000fea0003800000 */
.L_x_41:
[----:B-----5:R-:W-:Y:S01]  /*a050*/  LOP3.LUT R36, R36, 0xff, RZ, 0xc0, !PT ;  /* 0x000000ff24247812 */ /* 0x020fe200078ec0ff */
[----:B------:R-:W-:Y:S01]  /*a060*/  BSSY B1, `(.L_x_43) ;  /* 0x000000c000017945 */ /* 0x000fe20003800000 */
[----:B------:R-:W-:Y:S02]  /*a070*/  ISETP.GE.AND P1, PT, R35, 0x2, PT ;  /* 0x000000022300780c */ /* 0x000fe40003f26270 */
[----:B------:R-:W-:Y:S02]  /*a080*/  F2FP.F16.E4M3.UNPACK_B R36, R36 ;  /* 0x00000024ff24723e */ /* 0x000fe400020006ff */
[----:B------:R-:W-:-:S03]  /*a090*/  ISETP.LT.OR P3, PT, R34, 0x1, !P1 ;  /* 0x000000012200780c */ /* 0x000fc60004f61670 */
[----:B------:R-:W-:-:S05]  /*a0a0*/  HADD2.F32 R36, -RZ, R36.H0_H0 ;  /* 0x20000024ff247230 */ /* 0x000fca0000004100 */
[----:B------:R-:W-:Y:S01]  /*a0b0*/  FMUL R37, R36, UR27 ;  /* 0x0000001b24257c20 */ /* 0x000fe20008400000 */
[----:B------:R-:W-:-:S03]  /*a0c0*/  PRMT R36, RZ, 0x7610, R36 ;  /* 0x00007610ff247816 */ /* 0x000fc60000000024 */
[----:B------:R-:W-:-:S05]  /*a0d0*/  FFMA R37, R226, UR26, R37 ;  /* 0x0000001ae2257c23 */ /* 0x000fca0008000025 */
[----:B------:R-:W-:-:S05]  /*a0e0*/  F2FP.SATFINITE.E4M3.F32.PACK_AB_MERGE_C R37, RZ, R37, RZ ;  /* 0x00000025ff25723e */ /* 0x000fca00048070ff */
[----:B------:R1:W-:Y:S01]  /*a0f0*/  @!P2 STG.E.U8 desc[UR22][R24.64], R37 ;  /* 0x000000251800a986 */ /* 0x0003e2000c101116 */
[----:B------:R-:W-:Y:S05]  /*a100*/  @P3 BRA `(.L_x_44) ;  /* 0x0000000000043947 */ /* 0x000fea0003800000 */
[----:B------:R2:W5:Y:S02]  /*a110*/  LDG.E.U8 R36, desc[UR22][R28.64+0x1] ;  /* 0x000001161c247981 */ /* 0x000564000c1e1100 */
.L_x_44:
[----:B------:R-:W-:Y:S05]  /*a120*/  BSYNC B1 ;  /* 0x0000000000017941 */ /* 0x000fea0003800000 */
.L_x_43:
[----:B-----5:R-:W-:Y:S01]  /*a130*/  LOP3.LUT R36, R36, 0xff, RZ, 0xc0, !PT ;  /* 0x000000ff24247812 */ /* 0x020fe200078ec0ff */
[----:B------:R-:W-:Y:S01]  /*a140*/  BSSY B1, `(.L_x_45) ;  /* 0x0000012000017945 */ /* 0x000fe20003800000 */
[----:B-1----:R-:W-:Y:S02]  /*a150*/  IADD3 R37, P2, R30, 0x8, RZ ;  /* 0x000000081e257810 */ /* 0x002fe40007f5e0ff */
[----:B------:R-:W-:Y:S02]  /*a160*/  F2FP.F16.E4M3.UNPACK_B R36, R36 ;  /* 0x00000024ff24723e */ /* 0x000fe400020006ff */
[----:B------:R-:W-:Y:S01]  /*a170*/  ISETP.LT.OR P0, PT, R34, 0x9, !P0 ;  /* 0x000000092200780c */ /* 0x000fe20004701670 */
[----:B------:R-:W-:Y:S02]  /*a180*/  IMAD.X R30, RZ, RZ, R31, P2 ;  /* 0x000000ffff1e7224 */ /* 0x000fe400010e061f */
[----:B------:R-:W-:Y:S02]  /*a190*/  HADD2.F32 R36, -RZ, R36.H0_H0 ;  /* 0x20000024ff247230 */ /* 0x000fe40000004100 */
[----:B------:R-:W-:-:S02]  /*a1a0*/  IMAD R30, R30, UR4, RZ ;  /* 0x000000041e1e7c24 */ /* 0x000fc4000f8e02ff */
[----:B------:R-:W-:-:S04]  /*a1b0*/  IMAD.WIDE.U32 R32, R37, UR4, R32 ;  /* 0x0000000425207c25 */ /* 0x000fc8000f8e0020 */
[----:B------:R-:W-:Y:S01]  /*a1c0*/  FMUL R36, R36, UR27 ;  /* 0x0000001b24247c20 */ /* 0x000fe20008400000 */
[----:B------:R-:W-:-:S03]  /*a1d0*/  IMAD R37, R37, UR5, R30 ;  /* 0x0000000525257c24 */ /* 0x000fc6000f8e021e */
[----:B------:R-:W-:Y:S01]  /*a1e0*/  FFMA R36, R225, UR26, R36 ;  /* 0x0000001ae1247c23 */ /* 0x000fe20008000024 */
[----:B------:R-:W-:Y:S02]  /*a1f0*/  IADD3 R30, P2, R32, UR8, RZ ;  /* 0x00000008201e7c10 */ /* 0x000fe4000ff5e0ff */
[----:B------:R-:W-:Y:S02]  /*a200*/  PRMT R32, RZ, 0x7610, R32 ;  /* 0x00007610ff207816 */ /* 0x000fe40000000020 */
[----:B------:R-:W-:Y:S02]  /*a210*/  F2FP.SATFINITE.E4M3.F32.PACK_AB_MERGE_C R39, RZ, R36, RZ ;  /* 0x00000024ff27723e */ /* 0x000fe400048070ff */
[----:B------:R-:W-:-:S03]  /*a220*/  IADD3.X R31, R33, UR9, R37, P2, !PT ;  /* 0x00000009211f7c10 */ /* 0x000fc600097fe425 */
[----:B------:R1:W-:Y:S01]  /*a230*/  @!P3 STG.E.U8 desc[UR22][R24.64+0x1], R39 ;  /* 0x000001271800b986 */ /* 0x0003e2000c101116 */
[----:B------:R-:W-:Y:S05]  /*a240*/  @P0 BRA `(.L_x_46) ;  /* 0x0000000000040947 */ /* 0x000fea0003800000 */
[----:B------:R3:W5:Y:S02]  /*a250*/  LDG.E.U8 R32, desc[UR22][R30.64] ;  /* 0x000000161e207981 */ /* 0x000764000c1e1100 */
.L_x_46:
[----:B------:R-:W-:Y:S05]  /*a260*/  BSYNC B1 ;  /* 0x0000000000017941 */ /* 0x000fea0003800000 */
.L_x_45:
[----:B-----5:R-:W-:Y:S01]  /*a270*/  LOP3.LUT R32, R32, 0xff, RZ, 0xc0, !PT ;  /* 0x000000ff20207812 */ /* 0x020fe200078ec0ff */
[----:B------:R-:W-:Y:S01]  /*a280*/  BSSY B1, `(.L_x_47) ;  /* 0x000000b000017945 */ /* 0x000fe20003800000 */
[----:B------:R-:W-:Y:S02]  /*a290*/  ISETP.LT.OR P1, PT, R34, 0x9, !P1 ;  /* 0x000000092200780c */ /* 0x000fe40004f21670 */
[----:B------:R-:W-:-:S05]  /*a2a0*/  F2FP.F16.E4M3.UNPACK_B R32, R32 ;  /* 0x00000020ff20723e */ /* 0x000fca00020006ff */
        /* <DEDUP_REMOVED lines=8> */
.L_x_48:
[----:B------:R-:W-:Y:S05]  /*a330*/  BSYNC B1 ;  /* 0x0000000000017941 */ /* 0x000fea0003800000 */
.L_x_47:
[----:B-----5:R-:W-:Y:S01]  /*a340*/  LOP3.LUT R32, R32, 0xff, RZ, 0xc0, !PT ;  /* 0x000000ff20207812 */ /* 0x020fe200078ec0ff */
[----:B------:R-:W-:Y:S01]  /*a350*/  BSSY B1, `(.L_x_49) ;  /* 0x000000c000017945 */ /* 0x000fe20003800000 */
[----:B------:R-:W-:Y:S02]  /*a360*/  ISETP.GE.AND P0, PT, R35, 0x9, PT ;  /* 0x000000092300780c */ /* 0x000fe40003f06270 */
[----:B------:R-:W-:Y:S02]  /*a370*/  F2FP.F16.E4M3.UNPACK_B R32, R32 ;  /* 0x00000020ff20723e */ /* 0x000fe400020006ff */
[----:B------:R-:W-:-:S03]  /*a380*/  ISETP.LT.OR P2, PT, R34, 0x1, !P0 ;  /* 0x000000012200780c */ /* 0x000fc60004741670 */
[----:B------:R-:W-:-:S05]  /*a390*/  HADD2.F32 R32, -RZ, R32.H0_H0 ;  /* 0x20000020ff207230 */ /* 0x000fca0000004100 */
[----:B------:R-:W-:-:S04]  /*a3a0*/  FMUL R32, R32, UR27 ;  /* 0x0000001b20207c20 */ /* 0x000fc80008400000 */
[----:B------:R-:W-:-:S05]  /*a3b0*/  FFMA R32, R223, UR26, R32 ;  /* 0x0000001adf207c23 */ /* 0x000fca0008000020 */
[----:B----4-:R-:W-:Y:S02]  /*a3c0*/  F2FP.SATFINITE.E4M3.F32.PACK_AB_MERGE_C R33, RZ, R32, RZ ;  /* 0x00000020ff21723e */ /* 0x010fe400048070ff */
[----:B------:R-:W-:-:S03]  /*a3d0*/  PRMT R32, RZ, 0x7610, R32 ;  /* 0x00007610ff207816 */ /* 0x000fc60000000020 */
[----:B------:R4:W-:Y:S01]  /*a3e0*/  @!P1 STG.E.U8 desc[UR22][R26.64+0x1], R33 ;  /* 0x000001211a009986 */ /* 0x0009e2000c101116 */
[----:B------:R-:W-:Y:S05]  /*a3f0*/  @P2 BRA `(.L_x_50) ;  /* 0x0000000000042947 */ /* 0x000fea0003800000 */
[----:B------:R0:W5:Y:S02]  /*a400*/  LDG.E.U8 R32, desc[UR22][R28.64+0x8] ;  /* 0x000008161c207981 */ /* 0x000164000c1e1100 */
.L_x_50:
[----:B------:R-:W-:Y:S05]  /*a410*/  BSYNC B1 ;  /* 0x0000000000017941 */ /* 0x000fea0003800000 */
.L_x_49:
[----:B-----5:R-:W-:Y:S01]  /*a420*/  LOP3.LUT R32, R32, 0xff, RZ, 0xc0, !PT ;  /* 0x000000ff20207812 */ /* 0x020fe200078ec0ff */
[----:B------:R-:W-:Y:S01]  /*a430*/  BSSY B1, `(.L_x_51) ;  /* 0x000000c000017945 */ /* 0x000fe20003800000 */
[----:B------:R-:W-:Y:S02]  /*a440*/  ISETP.GE.AND P1, PT, R35, 0xa, PT ;  /* 0x0000000a2300780c */ /* 0x000fe40003f26270 */
[----:B------:R-:W-:Y:S02]  /*a450*/  F2FP.F16.E4M3.UNPACK_B R32, R32 ;  /* 0x00000020ff20723e */ /* 0x000fe400020006ff */
[----:B------:R-:W-:-:S03]  /*a460*/  ISETP.LT.OR P3, PT, R34, 0x1, !P1 ;  /* 0x000000012200780c */ /* 0x000fc60004f61670 */
[----:B------:R-:W-:-:S05]  /*a470*/  HADD2.F32 R32, -RZ, R32.H0_H0 ;  /* 0x20000020ff207230 */ /* 0x000fca0000004100 */
[----:B----4-:R-:W-:Y:S01]  /*a480*/  FMUL R33, R32, UR27 ;  /* 0x0000001b20217c20 */ /* 0x010fe20008400000 */
[----:B------:R-:W-:-:S03]  /*a490*/  PRMT R32, RZ, 0x7610, R32 ;  /* 0x00007610ff207816 */ /* 0x000fc60000000020 */
[----:B------:R-:W-:-:S05]  /*a4a0*/  FFMA R33, R222, UR26, R33 ;  /* 0x0000001ade217c23 */ /* 0x000fca0008000021 */
[----:B------:R-:W-:-:S05]  /*a4b0*/  F2FP.SATFINITE.E4M3.F32.PACK_AB_MERGE_C R33, RZ, R33, RZ ;  /* 0x00000021ff21723e */ /* 0x000fca00048070ff */
[----:B------:R4:W-:Y:S01]  /*a4c0*/  @!P2 STG.E.U8 desc[UR22][R24.64+0x8], R33 ;  /* 0x000008211800a986 */ /* 0x0009e2000c101116 */
[----:B------:R-:W-:Y:S05]  /*a4d0*/  @P3 BRA `(.L_x_52) ;  /* 0x0000000000043947 */ /* 0x000fea0003800000 */
[----:B------:R0:W5:Y:S02]  /*a4e0*/  LDG.E.U8 R32, desc[UR22][R28.64+0x9] ;  /* 0x000009161c207981 */ /* 0x000164000c1e1100 */
.L_x_52:
[----:B------:R-:W-:Y:S05]  /*a4f0*/  BSYNC B1 ;  /* 0x0000000000017941 */ /* 0x000fea0003800000 */
.L_x_51:
[----:B-----5:R-:W-:Y:S01]  /*a500*/  LOP3.LUT R32, R32, 0xff, RZ, 0xc0, !PT ;  /* 0x000000ff20207812 */ /* 0x020fe200078ec0ff */
[----:B------:R-:W-:Y:S01]  /*a510*/  BSSY B1, `(.L_x_53) ;  /* 0x000000b000017945 */ /* 0x000fe20003800000 */
[----:B------:R-:W-:Y:S02]  /*a520*/  ISETP.LT.OR P0, PT, R34, 0x9, !P0 ;  /* 0x000000092200780c */ /* 0x000fe40004701670 */
[----:B------:R-:W-:-:S05]  /*a530*/  F2FP.F16.E4M3.UNPACK_B R32, R32 ;  /* 0x00000020ff20723e */ /* 0x000fca00020006ff */
        /* <DEDUP_REMOVED lines=8> */
.L_x_54:
[----:B------:R-:W-:Y:S05]  /*a5c0*/  BSYNC B1 ;  /* 0x0000000000017941 */ /* 0x000fea0003800000 */
.L_x_53:
[----:B-----5:R-:W-:Y:S01]  /*a5d0*/  LOP3.LUT R32, R32, 0xff, RZ, 0xc0, !PT ;  /* 0x000000ff20207812 */ /* 0x020fe200078ec0ff */
[----:B------:R-:W-:Y:S01]  /*a5e0*/  BSSY B1, `(.L_x_55) ;  /* 0x000000b000017945 */ /* 0x000fe20003800000 */
[----:B------:R-:W-:Y:S02]  /*a5f0*/  ISETP.LT.OR P1, PT, R34, 0x9, !P1 ;  /* 0x000000092200780c */ /* 0x000fe40004f21670 */
[----:B------:R-:W-:-:S05]  /*a600*/  F2FP.F16.E4M3.UNPACK_B R32, R32 ;  /* 0x00000020ff20723e */ /* 0x000fca00020006ff */
        /* <DEDUP_REMOVED lines=8> */
.L_x_56:
[----:B------:R-:W-:Y:S05]  /*a690*/  BSYNC B1 ;  /* 0x0000000000017941 */ /* 0x000fea0003800000 */
.L_x_55:
        /* <DEDUP_REMOVED lines=13> */
.L_x_58:
[----:B------:R-:W-:Y:S05]  /*a770*/  BSYNC B1 ;  /* 0x0000000000017941 */ /* 0x000fea0003800000 */
.L_x_57:
        /* <DEDUP_REMOVED lines=13> */
.L_x_60:
[----:B------:R-:W-:Y:S05]  /*a850*/  BSYNC B1 ;  /* 0x0000000000017941 */ /* 0x000fea0003800000 */
.L_x_59:
        /* <DEDUP_REMOVED lines=12> */
.L_x_62:
[----:B------:R-:W-:Y:S05]  /*a920*/  BSYNC B1 ;  /* 0x0000000000017941 */ /* 0x000fea0003800000 */
.L_x_61:
        /* <DEDUP_REMOVED lines=12> */
.L_x_64:
[----:B------:R-:W-:Y:S05]  /*a9f0*/  BSYNC B1 ;  /* 0x0000000000017941 */ /* 0x000fea0003800000 */
.L_x_63:
[----:B-----5:R-:W-:Y:S01]  /*aa00*/  LOP3.LUT R32, R32, 0xff, RZ, 0xc0, !PT ;  /* 0x000000ff20207812 */ /* 0x020fe200078ec0ff */
[----:B------:R-:W-:Y:S01]  /*aa10*/  BSSY B1, `(.L_x_65) ;  /* 0x000000c000017945 */ /* 0x000fe20003800000 */
[----:B------:R-:W-:Y:S02]  /*aa20*/  ISETP.GE.AND P0, PT, R35, 0x19, PT ;  /* 0x000000192300780c */ /* 0x000fe40003f06270 */
[----:B------:R-:W-:Y:S02]  /*aa30*/  F2FP.F16.E4M3.UNPACK_B R32, R32 ;  /* 0x00000020ff20723e */ /* 0x000fe400020006ff */
[----:B------:R-:W-:-:S03]  /*aa40*/  ISETP.LT.OR P2, PT, R34, 0x1, !P0 ;  /* 0x000000012200780c */ /* 0x000fc60004741670 */
[----:B------:R-:W-:-:S05]  /*aa50*/  HADD2.F32 R32, -RZ, R32.H0_H0 ;  /* 0x20000020ff207230 */ /* 0x000fca0000004100 */
[----:B------:R-:W-:-:S04]  /*aa60*/  FMUL R32, R32, UR27 ;  /* 0x0000001b20207c20 */ /* 0x000fc80008400000 */
[----:B------:R-:W-:Y:S01]  /*aa70*/  FFMA R32, R23, UR26, R32 ;  /* 0x0000001a17207c23 */ /* 0x000fe20008000020 */
[----:B------:R-:W-:-:S04]  /*aa80*/  PRMT R23, RZ, 0x7610, R23 ;  /* 0x00007610ff177816 */ /* 0x000fc80000000017 */
[----:B----4-:R-:W-:-:S05]  /*aa90*/  F2FP.SATFINITE.E4M3.F32.PACK_AB_MERGE_C R33, RZ, R32, RZ ;  /* 0x00000020ff21723e */ /* 0x010fca00048070ff */
[----:B------:R4:W-:Y:S01]  /*aaa0*/  @!P1 STG.E.U8 desc[UR22][R26.64+0x11], R33 ;  /* 0x000011211a009986 */ /* 0x0009e2000c101116 */
[----:B------:R-:W-:Y:S05]  /*aab0*/  @P2 BRA `(.L_x_66) ;  /* 0x0000000000042947 */ /* 0x000fea0003800000 */
[----:B------:R0:W5:Y:S02]  /*aac0*/  LDG.E.U8 R23, desc[UR22][R28.64+0x18] ;  /* 0x000018161c177981 */ /* 0x000164000c1e1100 */
.L_x_66:
[----:B------:R-:W-:Y:S05]  /*aad0*/  BSYNC B1 ;  /* 0x0000000000017941 */ /* 0x000fea0003800000 */
.L_x_65:
        /* <DEDUP_REMOVED lines=9> */
[----:B------:R-:W-:-:S05]  /*ab70*/  F2FP.SATFINITE.E4M3.F32.PACK_AB_MERGE_C R23, RZ, R23, RZ ;  /* 0x00000017ff17723e */ /* 0x000fca00048070ff */
[----:B------:R0:W-:Y:S01]  /*ab80*/  @!P2 STG.E.U8 desc[UR22][R24.64+0x18], R23 ;  /* 0x000018171800a986 */ /* 0x0001e2000c101116 */
[----:B------:R-:W-:Y:S05]  /*ab90*/  @P3 BRA `(.L_x_68) ;  /* 0x0000000000043947 */ /* 0x000fea0003800000 */
[----:B------:R0:W5:Y:S02]  /*aba0*/  LDG.E.U8 R22, desc[UR22][R28.64+0x19] ;  /* 0x000019161c167981 */ /* 0x000164000c1e1100 */
.L_x_68:
[----:B------:R-:W-:Y:S05]  /*abb0*/  BSYNC B1 ;  /* 0x0000000000017941 */ /* 0x000fea0003800000 */
.L_x_67:
[----:B-----5:R-:W-:Y:S01]  /*abc0*/  LOP3.LUT R22, R22, 0xff, RZ, 0xc0, !PT ;  /* 0x000000ff16167812 */ /* 0x020fe200078ec0ff */
[----:B------:R-:W-:Y:S01]  /*abd0*/  BSSY B1, `(.L_x_69) ;  /* 0x000000b000017945 */ /* 0x000fe20003800000 */
[----:B------:R-:W-:Y:S02]  /*abe0*/  ISETP.LT.OR P0, PT, R34, 0x9, !P0 ;  /* 0x000000092200780c */ /* 0x000fe40004701670 */
[----:B------:R-:W-:-:S05]  /*abf0*/  F2FP.F16.E4M3.UNPACK_B R22, R22 ;  /* 0x00000016ff16723e */ /* 0x000fca00020006ff */
[----:B------:R-:W-:-:S05]  /*ac00*/  HADD2.F32 R22, -RZ, R22.H0_H0 ;  /* 0x20000016ff167230 */ /* 0x000fca0000004100 */
[----:B------:R-:W-:-:S04]  /*ac10*/  FMUL R22, R22, UR27 ;  /* 0x0000001b16167c20 */ /* 0x000fc80008400000 */
[----:B------:R-:W-:Y:S01]  /*ac20*/  FFMA R22, R21, UR26, R22 ;  /* 0x0000001a15167c23 */ /* 0x000fe20008000016 */
[----:B------:R-:W-:-:S04]  /*ac30*/  PRMT R21, RZ, 0x7610, R21 ;  /* 0x00007610ff157816 */ /* 0x000fc80000000015 */
[----:B0-----:R-:W-:-:S05]  /*ac40*/  F2FP.SATFINITE.E4M3.F32.PACK_AB_MERGE_C R23, RZ, R22, RZ ;  /* 0x00000016ff17723e */ /* 0x001fca00048070ff */
[----:B------:R0:W-:Y:S01]  /*ac50*/  @!P3 STG.E.U8 desc[UR22][R24.64+0x19], R23 ;  /* 0x000019171800b986 */ /* 0x0001e2000c101116 */
[----:B------:R-:W-:Y:S05]  /*ac60*/  @P0 BRA `(.L_x_70) ;  /* 0x0000000000040947 */ /* 0x000fea0003800000 */
[----:B------:R0:W5:Y:S02]  /*ac70*/  LDG.E.U8 R21, desc[UR22][R30.64+0x18] ;  /* 0x000018161e157981 */ /* 0x000164000c1e1100 */
.L_x_70:
[----:B------:R-:W-:Y:S05]  /*ac80*/  BSYNC B1 ;  /* 0x0000000000017941 */ /* 0x000fea0003800000 */
.L_x_69:
        /* <DEDUP_REMOVED lines=12> */
.L_x_72:
[----:B------:R-:W-:Y:S05]  /*ad50*/  BSYNC B1 ;  /* 0x0000000000017941 */ /* 0x000fea0003800000 */
.L_x_71:
        /* <DEDUP_REMOVED lines=13> */
.L_x_74:
[----:B------:R-:W-:Y:S05]  /*ae30*/  BSYNC B1 ;  /* 0x0000000000017941 */ /* 0x000fea0003800000 */
.L_x_73:
        /* <DEDUP_REMOVED lines=13> */
.L_x_76:
[----:B------:R-:W-:Y:S05]  /*af10*/  BSYNC B1 ;  /* 0x0000000000017941 */ /* 0x000fea0003800000 */
.L_x_75:
        /* <DEDUP_REMOVED lines=12> */
.L_x_78:
[----:B------:R-:W-:Y:S05]  /*afe0*/  BSYNC B1 ;  /* 0x0000000000017941 */ /* 0x000fea0003800000 */
.L_x_77:
        /* <DEDUP_REMOVED lines=12> */
.L_x_80:
[----:B------:R-:W-:Y:S05]  /*b0b0*/  BSYNC B1 ;  /* 0x0000000000017941 */ /* 0x000fea0003800000 */
.L_x_79:
        /* <DEDUP_REMOVED lines=13> */
.L_x_82:
[----:B------:R-:W-:Y:S05]  /*b190*/  BSYNC B1 ;  /* 0x0000000000017941 */ /* 0x000fea0003800000 */
.L_x_81:
        /* <DEDUP_REMOVED lines=13> */
.L_x_84:
[----:B------:R-:W-:Y:S05]  /*b270*/  BSYNC B1 ;  /* 0x0000000000017941 */ /* 0x000fea0003800000 */
.L_x_83:
        /* <DEDUP_REMOVED lines=12> */
.L_x_86:
[----:B------:R-:W-:Y:S05]  /*b340*/  BSYNC B1 ;  /* 0x0000000000017941 */ /* 0x000fea0003800000 */
.L_x_85:
        /* <DEDUP_REMOVED lines=12> */
.L_x_88:
[----:B------:R-:W-:Y:S05]  /*b410*/  BSYNC B1 ;  /* 0x0000000000017941 */ /* 0x000fea0003800000 */
.L_x_87:
        /* <DEDUP_REMOVED lines=13> */
.L_x_90:
[----:B------:R-:W-:Y:S05]  /*b4f0*/  BSYNC B1 ;  /* 0x0000000000017941 */ /* 0x000fea0003800000 */
.L_x_89:
        /* <DEDUP_REMOVED lines=13> */
.L_x_92:
[----:B------:R-:W-:Y:S05]  /*b5d0*/  BSYNC B1 ;  /* 0x0000000000017941 */ /* 0x000fea0003800000 */
.L_x_91:
        /* <DEDUP_REMOVED lines=12> */
.L_x_94:
[----:B------:R-:W-:Y:S05]  /*b6a0*/  BSYNC B1 ;  /* 0x0000000000017941 */ /* 0x000fea0003800000 */
.L_x_93:
        /* <DEDUP_REMOVED lines=12> */
.L_x_96:
[----:B------:R-:W-:Y:S05]  /*b770*/  BSYNC B1 ;  /* 0x0000000000017941 */ /* 0x000fea0003800000 */
.L_x_95:
        /* <DEDUP_REMOVED lines=13> */
.L_x_98:
[----:B------:R-:W-:Y:S05]  /*b850*/  BSYNC B1 ;  /* 0x0000000000017941 */ /* 0x000fea0003800000 */
.L_x_97:
        /* <DEDUP_REMOVED lines=13> */
.L_x_100:
[----:B------:R-:W-:Y:S05]  /*b930*/  BSYNC B1 ;  /* 0x0000000000017941 */ /* 0x000fea0003800000 */
.L_x_99:
        /* <DEDUP_REMOVED lines=12> */
.L_x_102:
[----:B------:R-:W-:Y:S05]  /*ba00*/  BSYNC B1 ;  /* 0x0000000000017941 */ /* 0x000fea0003800000 */
.L_x_101:
        /* <DEDUP_REMOVED lines=12> */
.L_x_104:
[----:B------:R-:W-:Y:S05]  /*bad0*/  BSYNC B1 ;  /* 0x0000000000017941 */ /* 0x000fea0003800000 */
.L_x_103:
        /* <DEDUP_REMOVED lines=13> */
.L_x_106:
[----:B------:R-:W-:Y:S05]  /*bbb0*/  BSYNC B1 ;  /* 0x0000000000017941 */ /* 0x000fea0003800000 */
.L_x_105:
        /* <DEDUP_REMOVED lines=13> */
.L_x_108:
[----:B------:R-:W-:Y:S05]  /*bc90*/  BSYNC B1 ;  /* 0x0000000000017941 */ /* 0x000fea0003800000 */
.L_x_107:
[----:B-----5:R-:W-:Y:S01]  /*bca0*/  LOP3.LUT R2, R2, 0xff, RZ, 0xc0, !PT ;  /* 0x000000ff02027812 */ /* 0x020fe200078ec0ff */
[----:B------:R-:W-:Y:S01]  /*bcb0*/  BSSY B1, `(.L_x_109) ;  /* 0x000000b000017945 */ /* 0x000fe20003800000 */
[----:B------:R-:W-:Y:S02]  /*bcc0*/  ISETP.LT.OR P0, PT, R34, 0x9, !P0 ;  /* 0x000000092200780c */ /* 0x000fe40004701670 */
[----:B------:R-:W-:-:S05]  /*bcd0*/  F2FP.F16.E4M3.UNPACK_B R2, R2 ;  /* 0x00000002ff02723e */ /* 0x000fca00020006ff */
[----:B------:R-:W-:-:S05]  /*bce0*/  HADD2.F32 R2, -RZ, R2.H0_H0 ;  /* 0x20000002ff027230 */ /* 0x000fca0000004100 */
[----:B0-----:R-:W-:-:S04]  /*bcf0*/  FMUL R3, R2, UR27 ;  /* 0x0000001b02037c20 */ /* 0x001fc80008400000 */
[----:B------:R-:W-:Y:S01]  /*bd00*/  FFMA R3, R0, UR26, R3 ;  /* 0x0000001a00037c23 */ /* 0x000fe20008000003 */
[----:B------:R-:W-:-:S04]  /*bd10*/  PRMT R0, RZ, 0x7610, R0 ;  /* 0x00007610ff007816 */ /* 0x000fc80000000000 */
[----:B------:R-:W-:-:S05]  /*bd20*/  F2FP.SATFINITE.E4M3.F32.PACK_AB_MERGE_C R3, RZ, R3, RZ ;  /* 0x00000003ff03723e */ /* 0x000fca00048070ff */
[----:B------:R0:W-:Y:S01]  /*bd30*/  @!P3 STG.E.U8 desc[UR22][R24.64+0x41], R3 ;  /* 0x000041031800b986 */ /* 0x0001e2000c101116 */
[----:B------:R-:W-:Y:S05]  /*bd40*/  @P0 BRA `(.L_x_110) ;  /* 0x0000000000040947 */ /* 0x000fea0003800000 */
[----:B------:R0:W5:Y:S02]  /*bd50*/  LDG.E.U8 R0, desc[UR22][R30.64+0x40] ;  /* 0x000040161e007981 */ /* 0x000164000c1e1100 */
.L_x_110:
[----:B------:R-:W-:Y:S05]  /*bd60*/  BSYNC B1 ;  /* 0x0000000000017941 */ /* 0x000fea0003800000 */
.L_x_109:
[----:B------:R-:W2:Y:S01]  /*bd70*/  LDL.LU R2, [R1] ;  /* 0x0000000001027983 */ /* 0x000ea20000300800 */
[----:B-----5:R-:W-:Y:S01]  /*bd80*/  LOP3.LUT R0, R0, 0xff, RZ, 0xc0, !PT ;  /* 0x000000ff00007812 */ /* 0x020fe200078ec0ff */
[----:B------:R-:W-:Y:S01]  /*bd90*/  BSSY B1, `(.L_x_111) ;  /* 0x000000b000017945 */ /* 0x000fe20003800000 */
[----:B------:R-:W-:Y:S02]  /*bda0*/  ISETP.LT.OR P1, PT, R34, 0x9, !P1 ;  /* 0x000000092200780c */ /* 0x000fe40004f21670 */
[----:B------:R-:W-:-:S05]  /*bdb0*/  F2FP.F16.E4M3.UNPACK_B R0, R0 ;  /* 0x00000000ff00723e */ /* 0x000fca00020006ff */
[----:B------:R-:W-:-:S05]  /*bdc0*/  HADD2.F32 R0, -RZ, R0.H0_H0 ;  /* 0x20000000ff007230 */ /* 0x000fca0000004100 */
[----:B------:R-:W-:-:S04]  /*bdd0*/  FMUL R0, R0, UR27 ;  /* 0x0000001b00007c20 */ /* 0x000fc80008400000 */
[----:B--2---:R-:W-:-:S05]  /*bde0*/  FFMA R0, R2, UR26, R0 ;  /* 0x0000001a02007c23 */ /* 0x004fca0008000000 */
[----:B0-----:R-:W-:Y:S02]  /*bdf0*/  F2FP.SATFINITE.E4M3.F32.PACK_AB_MERGE_C R3, RZ, R0, RZ ;  /* 0x00000000ff03723e */ /* 0x001fe400048070ff */
[----:B------:R-:W-:-:S03]  /*be00*/  PRMT R0, RZ, 0x7610, R0 ;  /* 0x00007610ff007816 */ /* 0x000fc60000000000 */
[----:B------:R0:W-:Y:S01]  /*be10*/  @!P0 STG.E.U8 desc[UR22][R26.64+0x40], R3 ;  /* 0x000040031a008986 */ /* 0x0001e2000c101116 */
[----:B------:R-:W-:Y:S05]  /*be20*/  @P1 BRA `(.L_x_112) ;  /* 0x0000000000041947 */ /* 0x000fea0003800000 */
[----:B------:R2:W5:Y:S02]  /*be30*/  LDG.E.U8 R0, desc[UR22][R30.64+0x41] ;  /* 0x000041161e007981 */ /* 0x000564000c1e1100 */
.L_x_112:
[----:B------:R-:W-:Y:S05]  /*be40*/  BSYNC B1 ;  /* 0x0000000000017941 */ /* 0x000fea0003800000 */
.L_x_111:
[----:B------:R-:W3:Y:S01]  /*be50*/  LDL.LU R2, [R1+0x4] ;  /* 0x0000040001027983 */ /* 0x000ee20000300800 */
[----:B-----5:R-:W-:Y:S01]  /*be60*/  LOP3.LUT R0, R0, 0xff, RZ, 0xc0, !PT ;  /* 0x000000ff00007812 */ /* 0x020fe200078ec0ff */
[----:B------:R-:W-:Y:S01]  /*be70*/  BSSY B1, `(.L_x_113) ;  /* 0x000000c000017945 */ /* 0x000fe20003800000 */
[----:B------:R-:W-:Y:S02]  /*be80*/  ISETP.GE.AND P0, PT, R35, 0x49, PT ;  /* 0x000000492300780c */ /* 0x000fe40003f06270 */
[----:B------:R-:W-:Y:S02]  /*be90*/  F2FP.F16.E4M3.UNPACK_B R0, R0 ;  /* 0x00000000ff00723e */ /* 0x000fe400020006ff */
[----:B------:R-:W-:-:S03]  /*bea0*/  ISETP.LT.OR P2, PT, R34, 0x1, !P0 ;  /* 0x000000012200780c */ /* 0x000fc60004741670 */
[----:B------:R-:W-:-:S05]  /*beb0*/  HADD2.F32 R0, -RZ, R0.H0_H0 ;  /* 0x20000000ff007230 */ /* 0x000fca0000004100 */
[----:B------:R-:W-:-:S04]  /*bec0*/  FMUL R0, R0, UR27 ;  /* 0x0000001b00007c20 */ /* 0x000fc80008400000 */
[----:B---3--:R-:W-:-:S05]  /*bed0*/  FFMA R0, R2, UR26, R0 ;  /* 0x0000001a02007c23 */ /* 0x008fca0008000000 */
[----:B0-----:R-:W-:Y:S02]  /*bee0*/  F2FP.SATFINITE.E4M3.F32.PACK_AB_MERGE_C R3, RZ, R0, RZ ;  /* 0x00000000ff03723e */ /* 0x001fe400048070ff */
[----:B------:R-:W-:-:S03]  /*bef0*/  PRMT R0, RZ, 0x7610, R0 ;  /* 0x00007610ff007816 */ /* 0x000fc60000000000 */
[----:B------:R0:W-:Y:S01]  /*bf00*/  @!P1 STG.E.U8 desc[UR22][R26.64+0x41], R3 ;  /* 0x000041031a009986 */ /* 0x0001e2000c101116 */
[----:B------:R-:W-:Y:S05]  /*bf10*/  @P2 BRA `(.L_x_114) ;  /* 0x0000000000042947 */ /* 0x000fea0003800000 */
[----:B------:R3:W5:Y:S02]  /*bf20*/  LDG.E.U8 R0, desc[UR22][R28.64+0x48] ;  /* 0x000048161c007981 */ /* 0x000764000c1e1100 */
.L_x_114:
[----:B------:R-:W-:Y:S05]  /*bf30*/  BSYNC B1 ;  /* 0x0000000000017941 */ /* 0x000fea0003800000 */
.L_x_113:
[----:B------:R-:W2:Y:S01]  /*bf40*/  LDL.LU R2, [R1+0x8] ;  /* 0x0000080001027983 */ /* 0x000ea20000300800 */
[----:B-----5:R-:W-:Y:S01]  /*bf50*/  LOP3.LUT R0, R0, 0xff, RZ, 0xc0, !PT ;  /* 0x000000ff00007812 */ /* 0x020fe200078ec0ff */
[----:B------:R-:W-:Y:S01]  /*bf60*/  BSSY B1, `(.L_x_115) ;  /* 0x000000c000017945 */ /* 0x000fe20003800000 */
[----:B------:R-:W-:Y:S02]  /*bf70*/  ISETP.GE.AND P1, PT, R35, 0x4a, PT ;  /* 0x0000004a2300780c */ /* 0x000fe40003f26270 */
[----:B------:R-:W-:Y:S02]  /*bf80*/  F2FP.F16.E4M3.UNPACK_B R0, R0 ;  /* 0x00000000ff00723e */ /* 0x000fe400020006ff */
[----:B------:R-:W-:-:S03]  /*bf90*/  ISETP.LT.OR P3, PT, R34, 0x1, !P1 ;  /* 0x000000012200780c */ /* 0x000fc60004f61670 */
        /* <DEDUP_REMOVED lines=8> */
.L_x_116:
[----:B------:R-:W-:Y:S05]  /*c020*/  BSYNC B1 ;  /* 0x0000000000017941 */ /* 0x000fea0003800000 */
.L_x_115:
[----:B------:R-:W3:Y:S01]  /*c030*/  LDL.LU R2, [R1+0xc] ;  /* 0x00000c0001027983 */ /* 0x000ee20000300800 */
[----:B-----5:R-:W-:Y:S01]  /*c040*/  LOP3.LUT R0, R0, 0xff, RZ, 0xc0, !PT ;  /* 0x000000ff00007812 */ /* 0x020fe200078ec0ff */
[----:B------:R-:W-:Y:S01]  /*c050*/  BSSY B1, `(.L_x_117) ;  /* 0x000000b000017945 */ /* 0x000fe20003800000 */
[----:B------:R-:W-:Y:S02]  /*c060*/  ISETP.LT.OR P0, PT, R34, 0x9, !P0 ;  /* 0x000000092200780c */ /* 0x000fe40004701670 */
[----:B------:R-:W-:-:S05]  /*c070*/  F2FP.F16.E4M3.UNPACK_B R0, R0 ;  /* 0x00000000ff00723e */ /* 0x000fca00020006ff */
        /* <DEDUP_REMOVED lines=8> */
.L_x_118:
[----:B------:R-:W-:Y:S05]  /*c100*/  BSYNC B1 ;  /* 0x0000000000017941 */ /* 0x000fea0003800000 */
.L_x_117:
[----:B------:R-:W2:Y:S01]  /*c110*/  LDL.LU R2, [R1+0x10] ;  /* 0x0000100001027983 */ /* 0x000ea20000300800 */
        /* <DEDUP_REMOVED lines=12> */
.L_x_120:
[----:B------:R-:W-:Y:S05]  /*c1e0*/  BSYNC B1 ;  /* 0x0000000000017941 */ /* 0x000fea0003800000 */
.L_x_119:
        /* <DEDUP_REMOVED lines=14> */
.L_x_122:
[----:B------:R-:W-:Y:S05]  /*c2d0*/  BSYNC B1 ;  /* 0x0000000000017941 */ /* 0x000fea0003800000 */
.L_x_121:
        /* <DEDUP_REMOVED lines=14> */
.L_x_124:
[----:B------:R-:W-:Y:S05]  /*c3c0*/  BSYNC B1 ;  /* 0x0000000000017941 */ /* 0x000fea0003800000 */
.L_x_123:
        /* <DEDUP_REMOVED lines=13> */
.L_x_126:
[----:B------:R-:W-:Y:S05]  /*c4a0*/  BSYNC B1 ;  /* 0x0000000000017941 */ /* 0x000fea0003800000 */
.L_x_125:
        /* <DEDUP_REMOVED lines=13> */
.L_x_128:
[----:B------:R-:W-:Y:S05]  /*c580*/  BSYNC B1 ;  /* 0x0000000000017941 */ /* 0x000fea0003800000 */
.L_x_127:
        /* <DEDUP_REMOVED lines=14> */
.L_x_130:
[----:B------:R-:W-:Y:S05]  /*c670*/  BSYNC B1 ;  /* 0x0000000000017941 */ /* 0x000fea0003800000 */
.L_x_129:
        /* <DEDUP_REMOVED lines=14> */
.L_x_132:
[----:B------:R-:W-:Y:S05]  /*c760*/  BSYNC B1 ;  /* 0x0000000000017941 */ /* 0x000fea0003800000 */
.L_x_131:
        /* <DEDUP_REMOVED lines=13> */
.L_x_134:
[----:B------:R-:W-:Y:S05]  /*c840*/  BSYNC B1 ;  /* 0x0000000000017941 */ /* 0x000fea0003800000 */
.L_x_133:
        /* <DEDUP_REMOVED lines=13> */
.L_x_136:
[----:B------:R-:W-:Y:S05]  /*c920*/  BSYNC B1 ;  /* 0x0000000000017941 */ /* 0x000fea0003800000 */
.L_x_135:
        /* <DEDUP_REMOVED lines=14> */
.L_x_138:
[----:B------:R-:W-:Y:S05]  /*ca10*/  BSYNC B1 ;  /* 0x0000000000017941 */ /* 0x000fea0003800000 */
.L_x_137:
        /* <DEDUP_REMOVED lines=14> */
.L_x_140:
[----:B------:R-:W-:Y:S05]  /*cb00*/  BSYNC B1 ;  /* 0x0000000000017941 */ /* 0x000fea0003800000 */
.L_x_139:
        /* <DEDUP_REMOVED lines=13> */
.L_x_142:
[----:B------:R-:W-:Y:S05]  /*cbe0*/  BSYNC B1 ;  /* 0x0000000000017941 */ /* 0x000fea0003800000 */
.L_x_141:
        /* <DEDUP_REMOVED lines=13> */
.L_x_144:
[----:B------:R-:W-:Y:S05]  /*ccc0*/  BSYNC B1 ;  /* 0x0000000000017941 */ /* 0x000fea0003800000 */
.L_x_143:
        /* <DEDUP_REMOVED lines=14> */
.L_x_146:
[----:B------:R-:W-:Y:S05]  /*cdb0*/  BSYNC B1 ;  /* 0x0000000000017941 */ /* 0x000fea0003800000 */
.L_x_145:
        /* <DEDUP_REMOVED lines=14> */
.L_x_148:
[----:B------:R-:W-:Y:S05]  /*cea0*/  BSYNC B1 ;  /* 0x0000000000017941 */ /* 0x000fea0003800000 */
.L_x_147:
        /* <DEDUP_REMOVED lines=13> */
.L_x_150:
[----:B------:R-:W-:Y:S05]  /*cf80*/  BSYNC B1 ;  /* 0x0000000000017941 */ /* 0x000fea0003800000 */
.L_x_149:
        /* <DEDUP_REMOVED lines=13> */
.L_x_152:
[----:B------:R-:W-:Y:S05]  /*d060*/  BSYNC B1 ;  /* 0x0000000000017941 */ /* 0x000fea0003800000 */
.L_x_151:
        /* <DEDUP_REMOVED lines=14> */
.L_x_154:
[----:B------:R-:W-:Y:S05]  /*d150*/  BSYNC B1 ;  /* 0x0000000000017941 */ /* 0x000fea0003800000 */
.L_x_153:
        /* <DEDUP_REMOVED lines=14> */
.L_x_156:
[----:B------:R-:W-:Y:S05]  /*d240*/  BSYNC B1 ;  /* 0x0000000000017941 */ /* 0x000fea0003800000 */
.L_x_155:
        /* <DEDUP_REMOVED lines=13> */
.L_x_158:
[----:B------:R-:W-:Y:S05]  /*d320*/  BSYNC B1 ;  /* 0x0000000000017941 */ /* 0x000fea0003800000 */
.L_x_157:
        /* <DEDUP_REMOVED lines=13> */
.L_x_160:
[----:B------:R-:W-:Y:S05]  /*d400*/  BSYNC B1 ;  /* 0x0000000000017941 */ /* 0x000fea0003800000 */
.L_x_159:
        /* <DEDUP_REMOVED lines=14> */
.L_x_162:
[----:B------:R-:W-:Y:S05]  /*d4f0*/  BSYNC B1 ;  /* 0x0000000000017941 */ /* 0x000fea0003800000 */
.L_x_161:
        /* <DEDUP_REMOVED lines=14> */
.L_x_164:
[----:B------:R-:W-:Y:S05]  /*d5e0*/  BSYNC B1 ;  /* 0x0000000000017941 */ /* 0x000fea0003800000 */
.L_x_163:
        /* <DEDUP_REMOVED lines=13> */
.L_x_166:
[----:B------:R-:W-:Y:S05]  /*d6c0*/  BSYNC B1 ;  /* 0x0000000000017941 */ /* 0x000fea0003800000 */
.L_x_165:
        /* <DEDUP_REMOVED lines=13> */
.L_x_168:
[----:B------:R-:W-:Y:S05]  /*d7a0*/  BSYNC B1 ;  /* 0x0000000000017941 */ /* 0x000fea0003800000 */
.L_x_167:
        /* <DEDUP_REMOVED lines=14> */
.L_x_170:
[----:B------:R-:W-:Y:S05]  /*d890*/  BSYNC B1 ;  /* 0x0000000000017941 */ /* 0x000fea0003800000 */
.L_x_169:
        /* <DEDUP_REMOVED lines=14> */
.L_x_172:
[----:B------:R-:W-:Y:S05]  /*d980*/  BSYNC B1 ;  /* 0x0000000000017941 */ /* 0x000fea0003800000 */
.L_x_171:
        /* <DEDUP_REMOVED lines=13> */
.L_x_174:
[----:B------:R-:W-:Y:S05]  /*da60*/  BSYNC B1 ;  /* 0x0000000000017941 */ /* 0x000fea0003800000 */
.L_x_173:
        /* <DEDUP_REMOVED lines=13> */
.L_x_176:
[----:B------:R-:W-:Y:S05]  /*db40*/  BSYNC B1 ;  /* 0x0000000000017941 */ /* 0x000fea0003800000 */
.L_x_175:
        /* <DEDUP_REMOVED lines=14> */
.L_x_178:
[----:B------:R-:W-:Y:S05]  /*dc30*/  BSYNC B1 ;  /* 0x0000000000017941 */ /* 0x000fea0003800000 */
.L_x_177:
        /* <DEDUP_REMOVED lines=14> */
.L_x_180:
[----:B------:R-:W-:Y:S05]  /*dd20*/  BSYNC B1 ;  /* 0x0000000000017941 */ /* 0x000fea0003800000 */
.L_x_179:
        /* <DEDUP_REMOVED lines=13> */
.L_x_182:
[----:B------:R-:W-:Y:S05]  /*de00*/  BSYNC B1 ;  /* 0x0000000000017941 */ /* 0x000fea0003800000 */
.L_x_181:
        /* <DEDUP_REMOVED lines=13> */
.L_x_184:
[----:B------:R-:W-:Y:S05]  /*dee0*/  BSYNC B1 ;  /* 0x0000000000017941 */ /* 0x000fea0003800000 */
.L_x_183:
        /* <DEDUP_REMOVED lines=14> */
.L_x_186:
[----:B------:R-:W-:Y:S05]  /*dfd0*/  BSYNC B1 ;  /* 0x0000000000017941 */ /* 0x000fea0003800000 */
.L_x_185:
        /* <DEDUP_REMOVED lines=14> */
.L_x_188:
[----:B------:R-:W-:Y:S05]  /*e0c0*/  BSYNC B1 ;  /* 0x0000000000017941 */ /* 0x000fea0003800000 */
.L_x_187:
        /* <DEDUP_REMOVED lines=13> */
.L_x_190:
[----:B------:R-:W-:Y:S05]  /*e1a0*/  BSYNC B1 ;  /* 0x0000000000017941 */ /* 0x000fea0003800000 */
.L_x_189:
        /* <DEDUP_REMOVED lines=13> */
.L_x_192:
[----:B------:R-:W-:Y:S05]  /*e280*/  BSYNC B1 ;  /* 0x0000000000017941 */ /* 0x000fea0003800000 */
.L_x_191:
        /* <DEDUP_REMOVED lines=14> */
.L_x_194:
[----:B------:R-:W-:Y:S05]  /*e370*/  BSYNC B1 ;  /* 0x0000000000017941 */ /* 0x000fea0003800000 */
.L_x_193:
        /* <DEDUP_REMOVED lines=14> */
.L_x_196:
[----:B------:R-:W-:Y:S05]  /*e460*/  BSYNC B1 ;  /* 0x0000000000017941 */ /* 0x000fea0003800000 */
.L_x_195:
        /* <DEDUP_REMOVED lines=13> */
.L_x_198:
[----:B------:R-:W-:Y:S05]  /*e540*/  BSYNC B1 ;  /* 0x0000000000017941 */ /* 0x000fea0003800000 */
.L_x_197:
        /* <DEDUP_REMOVED lines=13> */
.L_x_200:
[----:B------:R-:W-:Y:S05]  /*e620*/  BSYNC B1 ;  /* 0x0000000000017941 */ /* 0x000fea0003800000 */
.L_x_199:
        /* <DEDUP_REMOVED lines=14> */
.L_x_202:
[----:B------:R-:W-:Y:S05]  /*e710*/  BSYNC B1 ;  /* 0x0000000000017941 */ /* 0x000fea0003800000 */
.L_x_201:
        /* <DEDUP_REMOVED lines=14> */
.L_x_204:
[----:B------:R-:W-:Y:S05]  /*e800*/  BSYNC B1 ;  /* 0x0000000000017941 */ /* 0x000fea0003800000 */
.L_x_203:
        /* <DEDUP_REMOVED lines=13> */
.L_x_206:
[----:B------:R-:W-:Y:S05]  /*e8e0*/  BSYNC B1 ;  /* 0x0000000000017941 */ /* 0x000fea0003800000 */
.L_x_205:
        /* <DEDUP_REMOVED lines=13> */
.L_x_208:
[----:B------:R-:W-:Y:S05]  /*e9c0*/  BSYNC B1 ;  /* 0x0000000000017941 */ /* 0x000fea0003800000 */
.L_x_207:
        /* <DEDUP_REMOVED lines=14> */
.L_x_210:
[----:B------:R-:W-:Y:S05]  /*eab0*/  BSYNC B1 ;  /* 0x0000000000017941 */ /* 0x000fea0003800000 */
.L_x_209:
        /* <DEDUP_REMOVED lines=14> */
.L_x_212:
[----:B------:R-:W-:Y:S05]  /*eba0*/  BSYNC B1 ;  /* 0x0000000000017941 */ /* 0x000fea0003800000 */
.L_x_211:
        /* <DEDUP_REMOVED lines=13> */
.L_x_214:
[----:B------:R-:W-:Y:S05]  /*ec80*/  BSYNC B1 ;  /* 0x0000000000017941 */ /* 0x000fea0003800000 */
.L_x_213:
        /* <DEDUP_REMOVED lines=13> */
.L_x_216:
[----:B------:R-:W-:Y:S05]  /*ed60*/  BSYNC B1 ;  /* 0x0000000000017941 */ /* 0x000fea0003800000 */
.L_x_215:
        /* <DEDUP_REMOVED lines=14> */
.L_x_218:
[----:B------:R-:W-:Y:S05]  /*ee50*/  BSYNC B1 ;  /* 0x0000000000017941 */ /* 0x000fea0003800000 */
.L_x_217:
        /* <DEDUP_REMOVED lines=14> */
.L_x_220:
[----:B------:R-:W-:Y:S05]  /*ef40*/  BSYNC B1 ;  /* 0x0000000000017941 */ /* 0x000fea0003800000 */
.L_x_219:
        /* <DEDUP_REMOVED lines=13> */
.L_x_222:
[----:B------:R-:W-:Y:S05]  /*f020*/  BSYNC B1 ;  /* 0x0000000000017941 */ /* 0x000fea0003800000 */
.L_x_221:
        /* <DEDUP_REMOVED lines=13> */
.L_x_224:
[----:B------:R-:W-:Y:S05]  /*f100*/  BSYNC B1 ;  /* 0x0000000000017941 */ /* 0x000fea0003800000 */
.L_x_223:
        /* <DEDUP_REMOVED lines=14> */
.L_x_226:
[----:B------:R-:W-:Y:S05]  /*f1f0*/  BSYNC B1 ;  /* 0x0000000000017941 */ /* 0x000fea0003800000 */
.L_x_225:
        /* <DEDUP_REMOVED lines=14> */
.L_x_228:
[----:B------:R-:W-:Y:S05]  /*f2e0*/  BSYNC B1 ;  /* 0x0000000000017941 */ /* 0x000fea0003800000 */
.L_x_227:
        /* <DEDUP_REMOVED lines=13> */
.L_x_230:
[----:B------:R-:W-:Y:S05]  /*f3c0*/  BSYNC B1 ;  /* 0x0000000000017941 */ /* 0x000fea0003800000 */
.L_x_229:
        /* <DEDUP_REMOVED lines=13> */
.L_x_232:
[----:B------:R-:W-:Y:S05]  /*f4a0*/  BSYNC B1 ;  /* 0x0000000000017941 */ /* 0x000fea0003800000 */
.L_x_231:
        /* <DEDUP_REMOVED lines=14> */
.L_x_234:
[----:B------:R-:W-:Y:S05]  /*f590*/  BSYNC B1 ;  /* 0x0000000000017941 */ /* 0x000fea0003800000 */
.L_x_233:
        /* <DEDUP_REMOVED lines=14> */
.L_x_236:
[----:B------:R-:W-:Y:S05]  /*f680*/  BSYNC B1 ;  /* 0x0000000000017941 */ /* 0x000fea0003800000 */
.L_x_235:
        /* <DEDUP_REMOVED lines=13> */
.L_x_238:
[----:B------:R-:W-:Y:S05]  /*f760*/  BSYNC B1 ;  /* 0x0000000000017941 */ /* 0x000fea0003800000 */
.L_x_237:
        /* <DEDUP_REMOVED lines=13> */
.L_x_240:
[----:B------:R-:W-:Y:S05]  /*f840*/  BSYNC B1 ;  /* 0x0000000000017941 */ /* 0x000fea0003800000 */
.L_x_239:
        /* <DEDUP_REMOVED lines=14> */
.L_x_242:
[----:B------:R-:W-:Y:S05]  /*f930*/  BSYNC B1 ;  /* 0x0000000000017941 */ /* 0x000fea0003800000 */
.L_x_241:
        /* <DEDUP_REMOVED lines=14> */
.L_x_244:
[----:B------:R-:W-:Y:S05]  /*fa20*/  BSYNC B1 ;  /* 0x0000000000017941 */ /* 0x000fea0003800000 */
.L_x_243:
        /* <DEDUP_REMOVED lines=13> */
.L_x_246:
[----:B------:R-:W-:Y:S05]  /*fb00*/  BSYNC B1 ;  /* 0x0000000000017941 */ /* 0x000fea0003800000 */
.L_x_245:
        /* <DEDUP_REMOVED lines=13> */
.L_x_248:
[----:B------:R-:W-:Y:S05]  /*fbe0*/  BSYNC B1 ;  /* 0x0000000000017941 */ /* 0x000fea0003800000 */
.L_x_247:
        /* <DEDUP_REMOVED lines=14> */
.L_x_250:
[----:B------:R-:W-:Y:S05]  /*fcd0*/  BSYNC B1 ;  /* 0x0000000000017941 */ /* 0x000fea0003800000 */
.L_x_249:
        /* <DEDUP_REMOVED lines=14> */
.L_x_252:
[----:B------:R-:W-:Y:S05]  /*fdc0*/  BSYNC B1 ;  /* 0x0000000000017941 */ /* 0x000fea0003800000 */
.L_x_251:
        /* <DEDUP_REMOVED lines=13> */
.L_x_254:
[----:B------:R-:W-:Y:S05]  /*fea0*/  BSYNC B1 ;  /* 0x0000000000017941 */ /* 0x000fea0003800000 */
.L_x_253:
        /* <DEDUP_REMOVED lines=13> */
.L_x_256:
[----:B------:R-:W-:Y:S05]  /*ff80*/  BSYNC B1 ;  /* 0x0000000000017941 */ /* 0x000fea0003800000 */
.L_x_255:
        /* <DEDUP_REMOVED lines=14> */
.L_x_258:
[----:B------:R-:W-:Y:S05]  /*10070*/  BSYNC B1 ;  /* 0x0000000000017941 */ /* 0x000fea0003800000 */
.L_x_257:
        /* <DEDUP_REMOVED lines=14> */
.L_x_260:
[----:B------:R-:W-:Y:S05]  /*10160*/  BSYNC B1 ;  /* 0x0000000000017941 */ /* 0x000fea0003800000 */
.L_x_259:
        /* <DEDUP_REMOVED lines=13> */
.L_x_262:
[----:B------:R-:W-:Y:S05]  /*10240*/  BSYNC B1 ;  /* 0x0000000000017941 */ /* 0x000fea0003800000 */
.L_x_261:
        /* <DEDUP_REMOVED lines=13> */
.L_x_264:
[----:B------:R-:W-:Y:S05]  /*10320*/  BSYNC B1 ;  /* 0x0000000000017941 */ /* 0x000fea0003800000 */
.L_x_263:
        /* <DEDUP_REMOVED lines=14> */
.L_x_266:
[----:B------:R-:W-:Y:S05]  /*10410*/  BSYNC B1 ;  /* 0x0000000000017941 */ /* 0x000fea0003800000 */
.L_x_265:
        /* <DEDUP_REMOVED lines=14> */
.L_x_268:
[----:B------:R-:W-:Y:S05]  /*10500*/  BSYNC B1 ;  /* 0x0000000000017941 */ /* 0x000fea0003800000 */
.L_x_267:
        /* <DEDUP_REMOVED lines=13> */
.L_x_270:
[----:B------:R-:W-:Y:S05]  /*105e0*/  BSYNC B1 ;  /* 0x0000000000017941 */ /* 0x000fea0003800000 */
.L_x_269:
        /* <DEDUP_REMOVED lines=13> */
.L_x_272:
[----:B------:R-:W-:Y:S05]  /*106c0*/  BSYNC B1 ;  /* 0x0000000000017941 */ /* 0x000fea0003800000 */
.L_x_271:
        /* <DEDUP_REMOVED lines=14> */
.L_x_274:
[----:B------:R-:W-:Y:S05]  /*107b0*/  BSYNC B1 ;  /* 0x0000000000017941 */ /* 0x000fea0003800000 */
.L_x_273:
        /* <DEDUP_REMOVED lines=14> */
.L_x_276:
[----:B------:R-:W-:Y:S05]  /*108a0*/  BSYNC B1 ;  /* 0x0000000000017941 */ /* 0x000fea0003800000 */
.L_x_275:
        /* <DEDUP_REMOVED lines=13> */
.L_x_278:
[----:B------:R-:W-:Y:S05]  /*10980*/  BSYNC B1 ;  /* 0x0000000000017941 */ /* 0x000fea0003800000 */
.L_x_277:
        /* <DEDUP_REMOVED lines=13> */
.L_x_280:
[----:B------:R-:W-:Y:S05]  /*10a60*/  BSYNC B1 ;  /* 0x0000000000017941 */ /* 0x000fea0003800000 */
.L_x_279:
        /* <DEDUP_REMOVED lines=14> */
.L_x_282:
[----:B------:R-:W-:Y:S05]  /*10b50*/  BSYNC B1 ;  /* 0x0000000000017941 */ /* 0x000fea0003800000 */
.L_x_281:
        /* <DEDUP_REMOVED lines=14> */
.L_x_284:
[----:B------:R-:W-:Y:S05]  /*10c40*/  BSYNC B1 ;  /* 0x0000000000017941 */ /* 0x000fea0003800000 */
.L_x_283:
        /* <DEDUP_REMOVED lines=13> */
.L_x_286:
[----:B------:R-:W-:Y:S05]  /*10d20*/  BSYNC B1 ;  /* 0x0000000000017941 */ /* 0x000fea0003800000 */
.L_x_285:
        /* <DEDUP_REMOVED lines=13> */
.L_x_288:
[----:B------:R-:W-:Y:S05]  /*10e00*/  BSYNC B1 ;  /* 0x0000000000017941 */ /* 0x000fea0003800000 */
.L_x_287:
        /* <DEDUP_REMOVED lines=14> */
.L_x_290:
[----:B------:R-:W-:Y:S05]  /*10ef0*/  BSYNC B1 ;  /* 0x0000000000017941 */ /* 0x000fea0003800000 */
.L_x_289:
        /* <DEDUP_REMOVED lines=14> */
.L_x_292:
[----:B------:R-:W-:Y:S05]  /*10fe0*/  BSYNC B1 ;  /* 0x0000000000017941 */ /* 0x000fea0003800000 */
.L_x_291:
        /* <DEDUP_REMOVED lines=13> */
.L_x_294:
[----:B------:R-:W-:Y:S05]  /*110c0*/  BSYNC B1 ;  /* 0x0000000000017941 */ /* 0x000fea0003800000 */
.L_x_293:
        /* <DEDUP_REMOVED lines=13> */
.L_x_296:
[----:B------:R-:W-:Y:S05]  /*111a0*/  BSYNC B1 ;  /* 0x0000000000017941 */ /* 0x000fea0003800000 */
.L_x_295:
        /* <DEDUP_REMOVED lines=14> */
.L_x_298:
[----:B------:R-:W-:Y:S05]  /*11290*/  BSYNC B1 ;  /* 0x0000000000017941 */ /* 0x000fea0003800000 */
.L_x_297:
        /* <DEDUP_REMOVED lines=14> */
.L_x_300:
[----:B------:R-:W-:Y:S05]  /*11380*/  BSYNC B1 ;  /* 0x0000000000017941 */ /* 0x000fea0003800000 */
.L_x_299:
        /* <DEDUP_REMOVED lines=13> */
.L_x_302:
[----:B------:R-:W-:Y:S05]  /*11460*/  BSYNC B1 ;  /* 0x0000000000017941 */ /* 0x000fea0003800000 */
.L_x_301:
        /* <DEDUP_REMOVED lines=13> */
.L_x_304:
[----:B------:R-:W-:Y:S05]  /*11540*/  BSYNC B1 ;  /* 0x0000000000017941 */ /* 0x000fea0003800000 */
.L_x_303:
        /* <DEDUP_REMOVED lines=14> */
.L_x_306:
[----:B------:R-:W-:Y:S05]  /*11630*/  BSYNC B1 ;  /* 0x0000000000017941 */ /* 0x000fea0003800000 */
.L_x_305:
        /* <DEDUP_REMOVED lines=14> */
.L_x_308:
[----:B------:R-:W-:Y:S05]  /*11720*/  BSYNC B1 ;  /* 0x0000000000017941 */ /* 0x000fea0003800000 */
.L_x_307:
        /* <DEDUP_REMOVED lines=13> */
.L_x_310:
[----:B------:R-:W-:Y:S05]  /*11800*/  BSYNC B1 ;  /* 0x0000000000017941 */ /* 0x000fea0003800000 */
.L_x_309:
        /* <DEDUP_REMOVED lines=13> */
.L_x_312:
[----:B------:R-:W-:Y:S05]  /*118e0*/  BSYNC B1 ;  /* 0x0000000000017941 */ /* 0x000fea0003800000 */
.L_x_311:
        /* <DEDUP_REMOVED lines=14> */
.L_x_314:
[----:B------:R-:W-:Y:S05]  /*119d0*/  BSYNC B1 ;  /* 0x0000000000017941 */ /* 0x000fea0003800000 */
.L_x_313:
        /* <DEDUP_REMOVED lines=14> */
.L_x_316:
[----:B------:R-:W-:Y:S05]  /*11ac0*/  BSYNC B1 ;  /* 0x0000000000017941 */ /* 0x000fea0003800000 */
.L_x_315:
        /* <DEDUP_REMOVED lines=13> */
.L_x_318:
[----:B------:R-:W-:Y:S05]  /*11ba0*/  BSYNC B1 ;  /* 0x0000000000017941 */ /* 0x000fea0003800000 */
.L_x_317:
        /* <DEDUP_REMOVED lines=13> */
.L_x_320:
[----:B------:R-:W-:Y:S05]  /*11c80*/  BSYNC B1 ;  /* 0x0000000000017941 */ /* 0x000fea0003800000 */
.L_x_319:
        /* <DEDUP_REMOVED lines=14> */
.L_x_322:
[----:B------:R-:W-:Y:S05]  /*11d70*/  BSYNC B1 ;  /* 0x0000000000017941 */ /* 0x000fea0003800000 */
.L_x_321:
        /* <DEDUP_REMOVED lines=14> */
.L_x_324:
[----:B------:R-:W-:Y:S05]  /*11e60*/  BSYNC B1 ;  /* 0x0000000000017941 */ /* 0x000fea0003800000 */
.L_x_323:
        /* <DEDUP_REMOVED lines=13> */
.L_x_326:
[----:B------:R-:W-:Y:S05]  /*11f40*/  BSYNC B1 ;  /* 0x0000000000017941 */ /* 0x000fea0003800000 */
.L_x_325:
        /* <DEDUP_REMOVED lines=13> */
.L_x_328:
[----:B------:R-:W-:Y:S05]  /*12020*/  BSYNC B1 ;  /* 0x0000000000017941 */ /* 0x000fea0003800000 */
.L_x_327:
        /* <DEDUP_REMOVED lines=14> */
.L_x_330:
[----:B------:R-:W-:Y:S05]  /*12110*/  BSYNC B1 ;  /* 0x0000000000017941 */ /* 0x000fea0003800000 */
.L_x_329:
        /* <DEDUP_REMOVED lines=14> */
.L_x_332:
[----:B------:R-:W-:Y:S05]  /*12200*/  BSYNC B1 ;  /* 0x0000000000017941 */ /* 0x000fea0003800000 */
.L_x_331:
        /* <DEDUP_REMOVED lines=13> */
.L_x_334:
[----:B------:R-:W-:Y:S05]  /*122e0*/  BSYNC B1 ;  /* 0x0000000000017941 */ /* 0x000fea0003800000 */
.L_x_333:
        /* <DEDUP_REMOVED lines=13> */
.L_x_336:
[----:B------:R-:W-:Y:S05]  /*123c0*/  BSYNC B1 ;  /* 0x0000000000017941 */ /* 0x000fea0003800000 */
.L_x_335:
        /* <DEDUP_REMOVED lines=14> */
.L_x_338:
[----:B------:R-:W-:Y:S05]  /*124b0*/  BSYNC B1 ;  /* 0x0000000000017941 */ /* 0x000fea0003800000 */
.L_x_337:
        /* <DEDUP_REMOVED lines=14> */
.L_x_340:
[----:B------:R-:W-:Y:S05]  /*125a0*/  BSYNC B1 ;  /* 0x0000000000017941 */ /* 0x000fea0003800000 */
.L_x_339:
        /* <DEDUP_REMOVED lines=13> */
.L_x_342:
[----:B------:R-:W-:Y:S05]  /*12680*/  BSYNC B1 ;  /* 0x0000000000017941 */ /* 0x000fea0003800000 */
.L_x_341:
        /* <DEDUP_REMOVED lines=13> */
.L_x_344:
[----:B------:R-:W-:Y:S05]  /*12760*/  BSYNC B1 ;  /* 0x0000000000017941 */ /* 0x000fea0003800000 */
.L_x_343:
        /* <DEDUP_REMOVED lines=14> */
.L_x_346:
[----:B------:R-:W-:Y:S05]  /*12850*/  BSYNC B1 ;  /* 0x0000000000017941 */ /* 0x000fea0003800000 */
.L_x_345:
        /* <DEDUP_REMOVED lines=14> */
.L_x_348:
[----:B------:R-:W-:Y:S05]  /*12940*/  BSYNC B1 ;  /* 0x0000000000017941 */ /* 0x000fea0003800000 */
.L_x_347:
        /* <DEDUP_REMOVED lines=13> */
.L_x_350:
[----:B------:R-:W-:Y:S05]  /*12a20*/  BSYNC B1 ;  /* 0x0000000000017941 */ /* 0x000fea0003800000 */
.L_x_349:
        /* <DEDUP_REMOVED lines=13> */
.L_x_352:
[----:B------:R-:W-:Y:S05]  /*12b00*/  BSYNC B1 ;  /* 0x0000000000017941 */ /* 0x000fea0003800000 */
.L_x_351:
        /* <DEDUP_REMOVED lines=14> */
.L_x_354:
[----:B------:R-:W-:Y:S05]  /*12bf0*/  BSYNC B1 ;  /* 0x0000000000017941 */ /* 0x000fea0003800000 */
.L_x_353:
        /* <DEDUP_REMOVED lines=14> */
.L_x_356:
[----:B------:R-:W-:Y:S05]  /*12ce0*/  BSYNC B1 ;  /* 0x0000000000017941 */ /* 0x000fea0003800000 */
.L_x_355:
        /* <DEDUP_REMOVED lines=13> */
.L_x_358:
[----:B------:R-:W-:Y:S05]  /*12dc0*/  BSYNC B1 ;  /* 0x0000000000017941 */ /* 0x000fea0003800000 */
.L_x_357:
        /* <DEDUP_REMOVED lines=13> */
.L_x_360:
[----:B------:R-:W-:Y:S05]  /*12ea0*/  BSYNC B1 ;  /* 0x0000000000017941 */ /* 0x000fea0003800000 */
.L_x_359:
        /* <DEDUP_REMOVED lines=14> */
.L_x_362:
[----:B------:R-:W-:Y:S05]  /*12f90*/  BSYNC B1 ;  /* 0x0000000000017941 */ /* 0x000fea0003800000 */
.L_x_361:
        /* <DEDUP_REMOVED lines=14> */
.L_x_364:
[----:B------:R-:W-:Y:S05]  /*13080*/  BSYNC B1 ;  /* 0x0000000000017941 */ /* 0x000fea0003800000 */
.L_x_363:
        /* <DEDUP_REMOVED lines=13> */
.L_x_366:
[----:B------:R-:W-:Y:S05]  /*13160*/  BSYNC B1 ;  /* 0x0000000000017941 */ /* 0x000fea0003800000 */
.L_x_365:
        /* <DEDUP_REMOVED lines=13> */
.L_x_368:
[----:B------:R-:W-:Y:S05]  /*13240*/  BSYNC B1 ;  /* 0x0000000000017941 */ /* 0x000fea0003800000 */
.L_x_367:
        /* <DEDUP_REMOVED lines=14> */
.L_x_370:
[----:B------:R-:W-:Y:S05]  /*13330*/  BSYNC B1 ;  /* 0x0000000000017941 */ /* 0x000fea0003800000 */
.L_x_369:
        /* <DEDUP_REMOVED lines=14> */
.L_x_372:
[----:B------:R-:W-:Y:S05]  /*13420*/  BSYNC B1 ;  /* 0x0000000000017941 */ /* 0x000fea0003800000 */
.L_x_371:
        /* <DEDUP_REMOVED lines=13> */
.L_x_374:
[----:B------:R-:W-:Y:S05]  /*13500*/  BSYNC B1 ;  /* 0x0000000000017941 */ /* 0x000fea0003800000 */
.L_x_373:
        /* <DEDUP_REMOVED lines=13> */
.L_x_376:
[----:B------:R-:W-:Y:S05]  /*135e0*/  BSYNC B1 ;  /* 0x0000000000017941 */ /* 0x000fea0003800000 */
.L_x_375:
        /* <DEDUP_REMOVED lines=14> */
.L_x_378:
[----:B------:R-:W-:Y:S05]  /*136d0*/  BSYNC B1 ;  /* 0x0000000000017941 */ /* 0x000fea0003800000 */
.L_x_377:
        /* <DEDUP_REMOVED lines=14> */
.L_x_380:
[----:B------:R-:W-:Y:S05]  /*137c0*/  BSYNC B1 ;  /* 0x0000000000017941 */ /* 0x000fea0003800000 */
.L_x_379:
        /* <DEDUP_REMOVED lines=13> */
.L_x_382:
[----:B------:R-:W-:Y:S05]  /*138a0*/  BSYNC B1 ;  /* 0x0000000000017941 */ /* 0x000fea0003800000 */
.L_x_381:
        /* <DEDUP_REMOVED lines=13> */
.L_x_384:
[----:B------:R-:W-:Y:S05]  /*13980*/  BSYNC B1 ;  /* 0x0000000000017941 */ /* 0x000fea0003800000 */
.L_x_383:
        /* <DEDUP_REMOVED lines=14> */
.L_x_386:
[----:B------:R-:W-:Y:S05]  /*13a70*/  BSYNC B1 ;  /* 0x0000000000017941 */ /* 0x000fea0003800000 */
.L_x_385:
        /* <DEDUP_REMOVED lines=14> */
.L_x_388:
[----:B------:R-:W-:Y:S05]  /*13b60*/  BSYNC B1 ;  /* 0x0000000000017941 */ /* 0x000fea0003800000 */
.L_x_387:
        /* <DEDUP_REMOVED lines=13> */
.L_x_390:
[----:B------:R-:W-:Y:S05]  /*13c40*/  BSYNC B1 ;  /* 0x0000000000017941 */ /* 0x000fea0003800000 */
.L_x_389:
        /* <DEDUP_REMOVED lines=13> */
.L_x_392:
[----:B------:R-:W-:Y:S05]  /*13d20*/  BSYNC B1 ;  /* 0x0000000000017941 */ /* 0x000fea0003800000 */
.L_x_391:
        /* <DEDUP_REMOVED lines=14> */
.L_x_394:
[----:B------:R-:W-:Y:S05]  /*13e10*/  BSYNC B1 ;  /* 0x0000000000017941 */ /* 0x000fea0003800000 */
.L_x_393:
        /* <DEDUP_REMOVED lines=14> */
.L_x_396:
[----:B------:R-:W-:Y:S05]  /*13f00*/  BSYNC B1 ;  /* 0x0000000000017941 */ /* 0x000fea0003800000 */
.L_x_395:
        /* <DEDUP_REMOVED lines=13> */
.L_x_398:
[----:B------:R-:W-:Y:S05]  /*13fe0*/  BSYNC B1 ;  /* 0x0000000000017941 */ /* 0x000fea0003800000 */
.L_x_397:
        /* <DEDUP_REMOVED lines=13> */
.L_x_400:
[----:B------:R-:W-:Y:S05]  /*140c0*/  BSYNC B1 ;  /* 0x0000000000017941 */ /* 0x000fea0003800000 */
.L_x_399:
        /* <DEDUP_REMOVED lines=14> */
.L_x_402:
[----:B------:R-:W-:Y:S05]  /*141b0*/  BSYNC B1 ;  /* 0x0000000000017941 */ /* 0x000fea0003800000 */
.L_x_401:
        /* <DEDUP_REMOVED lines=14> */
.L_x_404:
[----:B------:R-:W-:Y:S05]  /*142a0*/  BSYNC B1 ;  /* 0x0000000000017941 */ /* 0x000fea0003800000 */
.L_x_403:
        /* <DEDUP_REMOVED lines=13> */
.L_x_406:
[----:B------:R-:W-:Y:S05]  /*14380*/  BSYNC B1 ;  /* 0x0000000000017941 */ /* 0x000fea0003800000 */
.L_x_405:
        /* <DEDUP_REMOVED lines=13> */
.L_x_408:
[----:B------:R-:W-:Y:S05]  /*14460*/  BSYNC B1 ;  /* 0x0000000000017941 */ /* 0x000fea0003800000 */
.L_x_407:
        /* <DEDUP_REMOVED lines=14> */
.L_x_410:
[----:B------:R-:W-:Y:S05]  /*14550*/  BSYNC B1 ;  /* 0x0000000000017941 */ /* 0x000fea0003800000 */
.L_x_409:
        /* <DEDUP_REMOVED lines=14> */
.L_x_412:
[----:B------:R-:W-:Y:S05]  /*14640*/  BSYNC B1 ;  /* 0x0000000000017941 */ /* 0x000fea0003800000 */
.L_x_411:
        /* <DEDUP_REMOVED lines=13> */
.L_x_414:
[----:B------:R-:W-:Y:S05]  /*14720*/  BSYNC B1 ;  /* 0x0000000000017941 */ /* 0x000fea0003800000 */
.L_x_413:
        /* <DEDUP_REMOVED lines=13> */
.L_x_416:
[----:B------:R-:W-:Y:S05]  /*14800*/  BSYNC B1 ;  /* 0x0000000000017941 */ /* 0x000fea0003800000 */
.L_x_415:
        /* <DEDUP_REMOVED lines=14> */
.L_x_418:
[----:B------:R-:W-:Y:S05]  /*148f0*/  BSYNC B1 ;  /* 0x0000000000017941 */ /* 0x000fea0003800000 */
.L_x_417:
        /* <DEDUP_REMOVED lines=14> */
.L_x_420:
[----:B------:R-:W-:Y:S05]  /*149e0*/  BSYNC B1 ;  /* 0x0000000000017941 */ /* 0x000fea0003800000 */
.L_x_419:
        /* <DEDUP_REMOVED lines=13> */
.L_x_422:
[----:B------:R-:W-:Y:S05]  /*14ac0*/  BSYNC B1 ;  /* 0x0000000000017941 */ /* 0x000fea0003800000 */
.L_x_421:
        /* <DEDUP_REMOVED lines=13> */
.L_x_424:
[----:B------:R-:W-:Y:S05]  /*14ba0*/  BSYNC B1 ;  /* 0x0000000000017941 */ /* 0x000fea0003800000 */
.L_x_423:
[----:B------:R-:W-:Y:S05]  /*14bb0*/  @P1 BRA `(.L_x_425) ;  /* 0x00000040001c1947 */ /* 0x000fea0003800000 */
[----:B------:R-:W2:Y:S01]  /*14bc0*/  LDL.LU R2, [R1+0x274] ;  /* 0x0002740001027983 */ /* 0x000ea20000300800 */
[----:B-----5:R-:W-:-:S04]  /*14bd0*/  LOP3.LUT R0, R0, 0xff, RZ, 0xc0, !PT ;  /* 0x000000ff00007812 */ /* 0x020fc800078ec0ff */
[----:B------:R-:W-:-:S05]  /*14be0*/  F2FP.F16.E4M3.UNPACK_B R0, R0 ;  /* 0x00000000ff00723e */ /* 0x000fca00020006ff */
[----:B------:R-:W-:-:S05]  /*14bf0*/  HADD2.F32 R0, -RZ, R0.H0_H0 ;  /* 0x20000000ff007230 */ /* 0x000fca0000004100 */
[----:B------:R-:W-:-:S04]  /*14c00*/  FMUL R0, R0, UR27 ;  /* 0x0000001b00007c20 */ /* 0x000fc80008400000 */
[----:B--2---:R-:W-:-:S05]  /*14c10*/  FFMA R0, R2, UR26, R0 ;  /* 0x0000001a02007c23 */ /* 0x004fca0008000000 */
[----:B0-----:R-:W-:-:S05]  /*14c20*/  F2FP.SATFINITE.E4M3.F32.PACK_AB_MERGE_C R3, RZ, R0, RZ ;  /* 0x00000000ff03723e */ /* 0x001fca00048070ff */
[----:B------:R0:W-:Y:S01]  /*14c30*/  STG.E.U8 desc[UR22][R26.64+0x179], R3 ;  /* 0x000179031a007986 */ /* 0x0001e2000c101116 */
[----:B------:R-:W-:Y:S05]  /*14c40*/  BRA `(.L_x_425) ;  /* 0x0000003c00f87947 */ /* 0x000fea0003800000 */
.L_x_40:
[----:B------:R-:W2:Y:S01]  /*14c50*/  LDL.LU R227, [R1] ;  /* 0x0000000001e37983 */ /* 0x000ea20000300800 */
[C---:B------:R-:W-:Y:S01]  /*14c60*/  ISETP.GE.AND P0, PT, R35.reuse, 0x1, PT ;  /* 0x000000012300780c */ /* 0x040fe20003f06270 */
[----:B------:R-:W-:Y:S01]  /*14c70*/  FMUL R226, R226, UR26 ;  /* 0x0000001ae2e27c20 */ /* 0x000fe20008400000 */
[----:B------:R-:W-:Y:S01]  /*14c80*/  ISETP.GE.AND P1, PT, R35, 0x2, PT ;  /* 0x000000022300780c */ /* 0x000fe20003f26270 */
[----:B------:R-:W-:Y:S01]  /*14c90*/  FMUL R225, R225, UR26 ;  /* 0x0000001ae1e17c20 */ /* 0x000fe20008400000 */
[----:B------:R-:W-:Y:S01]  /*14ca0*/  ISETP.LT.OR P2, PT, R34, 0x1, !P0 ;  /* 0x000000012200780c */ /* 0x000fe20004741670 */
[----:B------:R-:W-:Y:S01]  /*14cb0*/  FMUL R224, R224, UR26 ;  /* 0x0000001ae0e07c20 */ /* 0x000fe20008400000 */
[C---:B------:R-:W-:Y:S02]  /*14cc0*/  ISETP.LT.OR P3, PT, R34.reuse, 0x1, !P1 ;  /* 0x000000012200780c */ /* 0x040fe40004f61670 */
[----:B------:R-:W-:Y:S02]  /*14cd0*/  ISETP.LT.OR P0, PT, R34, 0x9, !P0 ;  /* 0x000000092200780c */ /* 0x000fe40004701670 */
[----:B------:R-:W-:-:S02]  /*14ce0*/  F2FP.SATFINITE.E4M3.F32.PACK_AB_MERGE_C R29, RZ, R226, RZ ;  /* 0x000000e2ff1d723e */ /* 0x000fc400048070ff */
[----:B------:R-:W-:Y:S02]  /*14cf0*/  F2FP.SATFINITE.E4M3.F32.PACK_AB_MERGE_C R225, RZ, R225, RZ ;  /* 0x000000e1ffe1723e */ /* 0x000fe400048070ff */
[----:B------:R-:W-:Y:S01]  /*14d00*/  F2FP.SATFINITE.E4M3.F32.PACK_AB_MERGE_C R31, RZ, R224, RZ ;  /* 0x000000e0ff1f723e */ /* 0x000fe200048070ff */
[----:B------:R-:W-:Y:S01]  /*14d10*/  FMUL R223, R223, UR26 ;  /* 0x0000001adfdf7c20 */ /* 0x000fe20008400000 */
[----:B------:R-:W-:Y:S01]  /*14d20*/  FMUL R222, R222, UR26 ;  /* 0x0000001adede7c20 */ /* 0x000fe20008400000 */
[----:B------:R0:W-:Y:S01]  /*14d30*/  @!P2 STG.E.U8 desc[UR22][R24.64], R29 ;  /* 0x0000001d1800a986 */ /* 0x0001e2000c101116 */
[----:B------:R-:W-:-:S03]  /*14d40*/  ISETP.GE.AND P2, PT, R35, 0x9, PT ;  /* 0x000000092300780c */ /* 0x000fc60003f46270 */
[----:B------:R-:W-:Y:S01]  /*14d50*/  @!P3 STG.E.U8 desc[UR22][R24.64+0x1], R225 ;  /* 0x000001e11800b986 */ /* 0x000fe2000c101116 */
[----:B------:R-:W-:-:S03]  /*14d60*/  ISETP.GE.AND P3, PT, R35, 0xa, PT ;  /* 0x0000000a2300780c */ /* 0x000fc60003f66270 */
[----:B------:R1:W-:Y:S01]  /*14d70*/  @!P0 STG.E.U8 desc[UR22][R26.64], R31 ;  /* 0x0000001f1a008986 */ /* 0x0003e2000c101116 */
[C---:B------:R-:W-:Y:S02]  /*14d80*/  ISETP.LT.OR P0, PT, R34.reuse, 0x9, !P1 ;  /* 0x000000092200780c */ /* 0x040fe40004f01670 */
[C---:B------:R-:W-:Y:S01]  /*14d90*/  ISETP.LT.OR P4, PT, R34.reuse, 0x1, !P2 ;  /* 0x000000012200780c */ /* 0x040fe20005781670 */
[----:B------:R-:W-:Y:S01]  /*14da0*/  FMUL R221, R221, UR26 ;  /* 0x0000001adddd7c20 */ /* 0x000fe20008400000 */
[C---:B------:R-:W-:Y:S01]  /*14db0*/  ISETP.LT.OR P5, PT, R34.reuse, 0x1, !P3 ;  /* 0x000000012200780c */ /* 0x040fe20005fa1670 */
[----:B------:R-:W-:Y:S01]  /*14dc0*/  FMUL R219, R219, UR26 ;  /* 0x0000001adbdb7c20 */ /* 0x000fe20008400000 */
[----:B------:R-:W-:Y:S01]  /*14dd0*/  ISETP.LT.OR P1, PT, R34, 0x9, !P2 ;  /* 0x000000092200780c */ /* 0x000fe20005721670 */
[----:B------:R-:W-:Y:S01]  /*14de0*/  FMUL R220, R220, UR26 ;  /* 0x0000001adcdc7c20 */ /* 0x000fe20008400000 */
[----:B------:R-:W-:Y:S01]  /*14df0*/  ISETP.LT.OR P2, PT, R34, 0x9, !P3 ;  /* 0x000000092200780c */ /* 0x000fe20005f41670 */
[----:B------:R-:W-:Y:S01]  /*14e00*/  FMUL R217, R217, UR26 ;  /* 0x0000001ad9d97c20 */ /* 0x000fe20008400000 */
[----:B------:R-:W-:Y:S01]  /*14e10*/  F2FP.SATFINITE.E4M3.F32.PACK_AB_MERGE_C R223, RZ, R223, RZ ;  /* 0x000000dfffdf723e */ /* 0x000fe200048070ff */
[----:B------:R-:W-:Y:S01]  /*14e20*/  FMUL R218, R218, UR26 ;  /* 0x0000001adada7c20 */ /* 0x000fe20008400000 */
[----:B0-----:R-:W-:Y:S01]  /*14e30*/  F2FP.SATFINITE.E4M3.F32.PACK_AB_MERGE_C R29, RZ, R222, RZ ;  /* 0x000000deff1d723e */ /* 0x001fe200048070ff */
[----:B------:R-:W-:Y:S01]  /*14e40*/  FMUL R23, R23, UR26 ;  /* 0x0000001a17177c20 */ /* 0x000fe20008400000 */
[----:B------:R-:W-:Y:S01]  /*14e50*/  F2FP.SATFINITE.E4M3.F32.PACK_AB_MERGE_C R221, RZ, R221, RZ ;  /* 0x000000ddffdd723e */ /* 0x000fe200048070ff */
[----:B------:R-:W-:Y:S01]  /*14e60*/  FMUL R216, R216, UR26 ;  /* 0x0000001ad8d87c20 */ /* 0x000fe20008400000 */
[----:B------:R-:W-:Y:S01]  /*14e70*/  F2FP.SATFINITE.E4M3.F32.PACK_AB_MERGE_C R219, RZ, R219, RZ ;  /* 0x000000dbffdb723e */ /* 0x000fe200048070ff */
[----:B------:R-:W-:Y:S04]  /*14e80*/  @!P0 STG.E.U8 desc[UR22][R26.64+0x1], R223 ;  /* 0x000001df1a008986 */ /* 0x000fe8000c101116 */
[----:B------:R0:W-:Y:S04]  /*14e90*/  @!P4 STG.E.U8 desc[UR22][R24.64+0x8], R29 ;  /* 0x0000081d1800c986 */ /* 0x0001e8000c101116 */
[----:B------:R-:W-:Y:S04]  /*14ea0*/  @!P5 STG.E.U8 desc[UR22][R24.64+0x9], R221 ;  /* 0x000009dd1800d986 */ /* 0x000fe8000c101116 */
[----:B------:R-:W-:Y:S01]  /*14eb0*/  @!P2 STG.E.U8 desc[UR22][R26.64+0x9], R219 ;  /* 0x000009db1a00a986 */ /* 0x000fe2000c101116 */
[----:B------:R-:W-:-:S02]  /*14ec0*/  ISETP.GE.AND P2, PT, R35, 0x12, PT ;  /* 0x000000122300780c */ /* 0x000fc40003f46270 */
[----:B-1----:R-:W-:Y:S01]  /*14ed0*/  F2FP.SATFINITE.E4M3.F32.PACK_AB_MERGE_C R31, RZ, R220, RZ ;  /* 0x000000dcff1f723e */ /* 0x002fe200048070ff */
[----:B------:R-:W-:Y:S01]  /*14ee0*/  FMUL R22, R22, UR26 ;  /* 0x0000001a16167c20 */ /* 0x000fe20008400000 */
[----:B------:R-:W-:Y:S01]  /*14ef0*/  ISETP.GE.AND P0, PT, R35, 0x11, PT ;  /* 0x000000112300780c */ /* 0x000fe20003f06270 */
[----:B------:R-:W-:Y:S01]  /*14f00*/  FMUL R21, R21, UR26 ;  /* 0x0000001a15157c20 */ /* 0x000fe20008400000 */
[C---:B------:R-:W-:Y:S01]  /*14f10*/  ISETP.LT.OR P3, PT, R34.reuse, 0x1, !P2 ;  /* 0x000000012200780c */ /* 0x040fe20005761670 */
[----:B------:R1:W-:Y:S01]  /*14f20*/  @!P1 STG.E.U8 desc[UR22][R26.64+0x8], R31 ;  /* 0x0000081f1a009986 */ /* 0x0003e2000c101116 */
[----:B------:R-:W-:Y:S02]  /*14f30*/  ISETP.LT.OR P4, PT, R34, 0x1, !P0 ;  /* 0x000000012200780c */ /* 0x000fe40004781670 */
[----:B------:R-:W-:Y:S01]  /*14f40*/  ISETP.GE.AND P1, PT, R35, 0x19, PT ;  /* 0x000000192300780c */ /* 0x000fe20003f26270 */
[----:B------:R-:W-:Y:S01]  /*14f50*/  FMUL R20, R20, UR26 ;  /* 0x0000001a14147c20 */ /* 0x000fe20008400000 */
[C---:B------:R-:W-:Y:S01]  /*14f60*/  ISETP.LT.OR P2, PT, R34.reuse, 0x9, !P2 ;  /* 0x000000092200780c */ /* 0x040fe20005741670 */
[----:B------:R-:W-:Y:S01]  /*14f70*/  FMUL R19, R19, UR26 ;  /* 0x0000001a13137c20 */ /* 0x000fe20008400000 */
[----:B------:R-:W-:Y:S01]  /*14f80*/  ISETP.LT.OR P0, PT, R34, 0x9, !P0 ;  /* 0x000000092200780c */ /* 0x000fe20004701670 */
[----:B------:R-:W-:Y:S01]  /*14f90*/  FMUL R18, R18, UR26 ;  /* 0x0000001a12127c20 */ /* 0x000fe20008400000 */
[----:B------:R-:W-:Y:S01]  /*14fa0*/  F2FP.SATFINITE.E4M3.F32.PACK_AB_MERGE_C R217, RZ, R217, RZ ;  /* 0x000000d9ffd9723e */ /* 0x000fe200048070ff */
[----:B------:R-:W3:Y:S01]  /*14fb0*/  LDL.LU R224, [R1+0x10] ;  /* 0x0000100001e07983 */ /* 0x000ee20000300800 */
[----:B------:R-:W-:-:S02]  /*14fc0*/  ISETP.LT.OR P5, PT, R34, 0x1, !P1 ;  /* 0x000000012200780c */ /* 0x000fc40004fa1670 */
[----:B0-----:R-:W-:Y:S01]  /*14fd0*/  F2FP.SATFINITE.E4M3.F32.PACK_AB_MERGE_C R29, RZ, R218, RZ ;  /* 0x000000daff1d723e */ /* 0x001fe200048070ff */
[----:B------:R-:W-:Y:S01]  /*14fe0*/  @!P3 STG.E.U8 desc[UR22][R24.64+0x11], R217 ;  /* 0x000011d91800b986 */ /* 0x000fe2000c101116 */
[----:B------:R-:W-:Y:S02]  /*14ff0*/  F2FP.SATFINITE.E4M3.F32.PACK_AB_MERGE_C R23, RZ, R23, RZ ;  /* 0x00000017ff17723e */ /* 0x000fe400048070ff */
[----:B------:R-:W-:Y:S01]  /*15000*/  ISETP.GE.AND P3, PT, R35, 0x1a, PT ;  /* 0x0000001a2300780c */ /* 0x000fe20003f66270 */
[----:B------:R-:W-:Y:S01]  /*15010*/  @!P4 STG.E.U8 desc[UR22][R24.64+0x10], R29 ;  /* 0x0000101d1800c986 */ /* 0x000fe2000c101116 */
[----:B-1----:R-:W-:Y:S02]  /*15020*/  F2FP.SATFINITE.E4M3.F32.PACK_AB_MERGE_C R31, RZ, R216, RZ ;  /* 0x000000d8ff1f723e */ /* 0x002fe400048070ff */
[----:B------:R-:W-:Y:S01]  /*15030*/  F2FP.SATFINITE.E4M3.F32.PACK_AB_MERGE_C R33, RZ, R22, RZ ;  /* 0x00000016ff21723e */ /* 0x000fe200048070ff */
[----:B------:R0:W-:Y:S01]  /*15040*/  @!P2 STG.E.U8 desc[UR22][R26.64+0x11], R23 ;  /* 0x000011171a00a986 */ /* 0x0001e2000c101116 */
[----:B------:R-:W-:-:S02]  /*15050*/  ISETP.LT.OR P4, PT, R34, 0x1, !P3 ;  /* 0x000000012200780c */ /* 0x000fc40005f81670 */
[----:B------:R-:W-:Y:S01]  /*15060*/  ISETP.GE.AND P2, PT, R35, 0x21, PT ;  /* 0x000000212300780c */ /* 0x000fe20003f46270 */
[----:B------:R-:W4:Y:S01]  /*15070*/  LDL.LU R225, [R1+0xc] ;  /* 0x00000c0001e17983 */ /* 0x000f220000300800 */
[C---:B------:R-:W-:Y:S02]  /*15080*/  ISETP.LT.OR P1, PT, R34.reuse, 0x9, !P1 ;  /* 0x000000092200780c */ /* 0x040fe40004f21670 */
[C---:B------:R-:W-:Y:S01]  /*15090*/  ISETP.LT.OR P3, PT, R34.reuse, 0x9, !P3 ;  /* 0x000000092200780c */ /* 0x040fe20005f61670 */
[----:B------:R-:W-:Y:S04]  /*150a0*/  @!P0 STG.E.U8 desc[UR22][R26.64+0x10], R31 ;  /* 0x0000101f1a008986 */ /* 0x000fe8000c101116 */
[----:B------:R-:W-:Y:S01]  /*150b0*/  @!P5 STG.E.U8 desc[UR22][R24.64+0x18], R33 ;  /* 0x000018211800d986 */ /* 0x000fe2000c101116 */
[----:B------:R-:W-:-:S02]  /*150c0*/  ISETP.LT.OR P5, PT, R34, 0x1, !P2 ;  /* 0x000000012200780c */ /* 0x000fc400057a1670 */
[----:B------:R-:W-:Y:S01]  /*150d0*/  ISETP.GE.AND P0, PT, R35, 0x22, PT ;  /* 0x000000222300780c */ /* 0x000fe20003f06270 */
[----:B------:R-:W3:Y:S01]  /*150e0*/  LDL.LU R222, [R1+0x8] ;  /* 0x0000080001de7983 */ /* 0x000ee20000300800 */
[----:B------:R-:W-:Y:S02]  /*150f0*/  F2FP.SATFINITE.E4M3.F32.PACK_AB_MERGE_C R21, RZ, R21, RZ ;  /* 0x00000015ff15723e */ /* 0x000fe400048070ff */
[----:B0-----:R-:W-:Y:S01]  /*15100*/  F2FP.SATFINITE.E4M3.F32.PACK_AB_MERGE_C R23, RZ, R20, RZ ;  /* 0x00000014ff17723e */ /* 0x001fe200048070ff */
[----:B------:R-:W-:Y:S01]  /*15110*/  FMUL R17, R17, UR26 ;  /* 0x0000001a11117c20 */ /* 0x000fe20008400000 */
[----:B------:R-:W-:Y:S01]  /*15120*/  F2FP.SATFINITE.E4M3.F32.PACK_AB_MERGE_C R19, RZ, R19, RZ ;  /* 0x00000013ff13723e */ /* 0x000fe200048070ff */
[----:B------:R-:W-:Y:S01]  /*15130*/  @!P4 STG.E.U8 desc[UR22][R24.64+0x19], R21 ;  /* 0x000019151800c986 */ /* 0x000fe2000c101116 */
[----:B------:R-:W-:Y:S02]  /*15140*/  ISETP.LT.OR P6, PT, R34, 0x1, !P0 ;  /* 0x000000012200780c */ /* 0x000fe400047c1670 */
[----:B------:R-:W-:Y:S01]  /*15150*/  F2FP.SATFINITE.E4M3.F32.PACK_AB_MERGE_C R29, RZ, R18, RZ ;  /* 0x00000012ff1d723e */ /* 0x000fe200048070ff */
[----:B------:R-:W-:Y:S01]  /*15160*/  @!P1 STG.E.U8 desc[UR22][R26.64+0x18], R23 ;  /* 0x000018171a009986 */ /* 0x000fe2000c101116 */
[----:B------:R-:W-:-:S03]  /*15170*/  ISETP.GE.AND P1, PT, R35, 0x2a, PT ;  /* 0x0000002a2300780c */ /* 0x000fc60003f26270 */
[----:B------:R0:W-:Y:S01]  /*15180*/  @!P3 STG.E.U8 desc[UR22][R26.64+0x19], R19 ;  /* 0x000019131a00b986 */ /* 0x0001e2000c101116 */
[----:B------:R-:W-:-:S03]  /*15190*/  ISETP.GE.AND P3, PT, R35, 0x29, PT ;  /* 0x000000292300780c */ /* 0x000fc60003f66270 */
[----:B------:R-:W3:Y:S01]  /*151a0*/  LDL.LU R220, [R1+0x4] ;  /* 0x0000040001dc7983 */ /* 0x000ee20000300800 */
[----:B------:R-:W-:Y:S01]  /*151b0*/  ISETP.LT.OR P2, PT, R34, 0x9, !P2 ;  /* 0x000000092200780c */ /* 0x000fe20005741670 */
[----:B------:R-:W-:Y:S01]  /*151c0*/  FMUL R16, R16, UR26 ;  /* 0x0000001a10107c20 */ /* 0x000fe20008400000 */
[C---:B------:R-:W-:Y:S01]  /*151d0*/  ISETP.LT.OR P0, PT, R34.reuse, 0x9, !P0 ;  /* 0x000000092200780c */ /* 0x040fe20004701670 */
[----:B------:R-:W-:Y:S01]  /*151e0*/  @!P5 STG.E.U8 desc[UR22][R24.64+0x20], R29 ;  /* 0x0000201d1800d986 */ /* 0x000fe2000c101116 */
[C---:B------:R-:W-:Y:S01]  /*151f0*/  ISETP.LT.OR P4, PT, R34.reuse, 0x1, !P3 ;  /* 0x000000012200780c */ /* 0x040fe20005f81670 */
[----:B------:R-:W-:Y:S01]  /*15200*/  FMUL R15, R15, UR26 ;  /* 0x0000001a0f0f7c20 */ /* 0x000fe20008400000 */
[----:B------:R-:W-:Y:S01]  /*15210*/  ISETP.LT.OR P5, PT, R34, 0x1, !P1 ;  /* 0x000000012200780c */ /* 0x000fe20004fa1670 */
[----:B------:R-:W-:Y:S01]  /*15220*/  FMUL R14, R14, UR26 ;  /* 0x0000001a0e0e7c20 */ /* 0x000fe20008400000 */
[----:B------:R-:W-:Y:S01]  /*15230*/  F2FP.SATFINITE.E4M3.F32.PACK_AB_MERGE_C R17, RZ, R17, RZ ;  /* 0x00000011ff11723e */ /* 0x000fe200048070ff */
[----:B------:R-:W-:Y:S01]  /*15240*/  FMUL R13, R13, UR26 ;  /* 0x0000001a0d0d7c20 */ /* 0x000fe20008400000 */
[----:B------:R-:W-:Y:S01]  /*15250*/  ISETP.LT.OR P1, PT, R34, 0x9, !P1 ;  /* 0x000000092200780c */ /* 0x000fe20004f21670 */
[----:B------:R-:W-:Y:S01]  /*15260*/  FMUL R11, R11, UR26 ;  /* 0x0000001a0b0b7c20 */ /* 0x000fe20008400000 */
[----:B------:R-:W-:Y:S01]  /*15270*/  F2FP.SATFINITE.E4M3.F32.PACK_AB_MERGE_C R15, RZ, R15, RZ ;  /* 0x0000000fff0f723e */ /* 0x000fe200048070ff */
[----:B------:R1:W-:Y:S01]  /*15280*/  @!P6 STG.E.U8 desc[UR22][R24.64+0x21], R17 ;  /* 0x000021111800e986 */ /* 0x0003e2000c101116 */
[----:B0-----:R-:W-:Y:S01]  /*15290*/  F2FP.SATFINITE.E4M3.F32.PACK_AB_MERGE_C R19, RZ, R14, RZ ;  /* 0x0000000eff13723e */ /* 0x001fe200048070ff */
[----:B-----5:R-:W-:Y:S01]  /*152a0*/  FMUL R2, R2, UR26 ;  /* 0x0000001a02027c20 */ /* 0x020fe20008400000 */
[----:B------:R-:W-:Y:S01]  /*152b0*/  F2FP.SATFINITE.E4M3.F32.PACK_AB_MERGE_C R13, RZ, R13, RZ ;  /* 0x0000000dff0d723e */ /* 0x000fe200048070ff */
[----:B------:R0:W-:Y:S01]  /*152c0*/  @!P0 STG.E.U8 desc[UR22][R26.64+0x21], R15 ;  /* 0x0000210f1a008986 */ /* 0x0001e2000c101116 */
[----:B------:R-:W-:Y:S01]  /*152d0*/  F2FP.SATFINITE.E4M3.F32.PACK_AB_MERGE_C R11, RZ, R11, RZ ;  /* 0x0000000bff0b723e */ /* 0x000fe200048070ff */
[----:B------:R-:W-:Y:S01]  /*152e0*/  FMUL R12, R12, UR26 ;  /* 0x0000001a0c0c7c20 */ /* 0x000fe20008400000 */
[----:B------:R-:W-:Y:S01]  /*152f0*/  ISETP.LT.OR P3, PT, R34, 0x9, !P3 ;  /* 0x000000092200780c */ /* 0x000fe20005f61670 */
[----:B------:R-:W3:Y:S01]  /*15300*/  LDL.LU R226, [R1+0x14] ;  /* 0x0000140001e27983 */ /* 0x000ee20000300800 */
[----:B------:R-:W-:Y:S01]  /*15310*/  ISETP.GE.AND P0, PT, R35, 0x31, PT ;  /* 0x000000312300780c */ /* 0x000fe20003f06270 */
[----:B------:R-:W-:Y:S01]  /*15320*/  FMUL R10, R10, UR26 ;  /* 0x0000001a0a0a7c20 */ /* 0x000fe20008400000 */
[----:B------:R-:W-:Y:S01]  /*15330*/  F2FP.SATFINITE.E4M3.F32.PACK_AB_MERGE_C R21, RZ, R12, RZ ;  /* 0x0000000cff15723e */ /* 0x000fe200048070ff */
[----:B------:R-:W-:Y:S01]  /*15340*/  FMUL R9, R9, UR26 ;  /* 0x0000001a09097c20 */ /* 0x000fe20008400000 */
[----:B-1----:R-:W-:Y:S01]  /*15350*/  F2FP.SATFINITE.E4M3.F32.PACK_AB_MERGE_C R17, RZ, R16, RZ ;  /* 0x00000010ff11723e */ /* 0x002fe200048070ff */
[----:B------:R-:W-:Y:S01]  /*15360*/  FMUL R8, R8, UR26 ;  /* 0x0000001a08087c20 */ /* 0x000fe20008400000 */
[----:B------:R-:W-:Y:S01]  /*15370*/  FMUL R7, R7, UR26 ;  /* 0x0000001a07077c20 */ /* 0x000fe20008400000 */
[----:B------:R-:W-:Y:S01]  /*15380*/  FMUL R6, R6, UR26 ;  /* 0x0000001a06067c20 */ /* 0x000fe20008400000 */
[----:B------:R-:W-:Y:S01]  /*15390*/  F2FP.SATFINITE.E4M3.F32.PACK_AB_MERGE_C R9, RZ, R9, RZ ;  /* 0x00000009ff09723e */ /* 0x000fe200048070ff */
[----:B------:R-:W-:Y:S01]  /*153a0*/  @!P2 STG.E.U8 desc[UR22][R26.64+0x20], R17 ;  /* 0x000020111a00a986 */ /* 0x000fe2000c101116 */
[----:B------:R-:W-:Y:S01]  /*153b0*/  ISETP.GE.AND P2, PT, R35, 0x32, PT ;  /* 0x000000322300780c */ /* 0x000fe20003f46270 */
[----:B------:R-:W-:Y:S01]  /*153c0*/  FMUL R5, R5, UR26 ;  /* 0x0000001a05057c20 */ /* 0x000fe20008400000 */
[----:B0-----:R-:W-:Y:S01]  /*153d0*/  F2FP.SATFINITE.E4M3.F32.PACK_AB_MERGE_C R15, RZ, R8, RZ ;  /* 0x00000008ff0f723e */ /* 0x001fe200048070ff */
[----:B------:R-:W-:Y:S01]  /*153e0*/  @!P4 STG.E.U8 desc[UR22][R24.64+0x28], R19 ;  /* 0x000028131800c986 */ /* 0x000fe2000c101116 */
[C---:B------:R-:W-:Y:S01]  /*153f0*/  ISETP.LT.OR P4, PT, R34.reuse, 0x1, !P2 ;  /* 0x000000012200780c */ /* 0x040fe20005781670 */
[----:B------:R-:W-:Y:S01]  /*15400*/  FMUL R3, R3, UR26 ;  /* 0x0000001a03037c20 */ /* 0x000fe20008400000 */
[----:B------:R-:W-:Y:S01]  /*15410*/  ISETP.LT.OR P2, PT, R34, 0x9, !P2 ;  /* 0x000000092200780c */ /* 0x000fe20005741670 */
[----:B------:R0:W-:Y:S01]  /*15420*/  @!P5 STG.E.U8 desc[UR22][R24.64+0x29], R13 ;  /* 0x0000290d1800d986 */ /* 0x0001e2000c101116 */
[----:B------:R-:W-:Y:S01]  /*15430*/  F2FP.SATFINITE.E4M3.F32.PACK_AB_MERGE_C R7, RZ, R7, RZ ;  /* 0x00000007ff07723e */ /* 0x000fe200048070ff */
[----:B------:R-:W-:Y:S01]  /*15440*/  FMUL R4, R4, UR26 ;  /* 0x0000001a04047c20 */ /* 0x000fe20008400000 */
[----:B------:R-:W-:Y:S01]  /*15450*/  F2FP.SATFINITE.E4M3.F32.PACK_AB_MERGE_C R5, RZ, R5, RZ ;  /* 0x00000005ff05723e */ /* 0x000fe200048070ff */
[----:B------:R1:W-:Y:S01]  /*15460*/  @!P1 STG.E.U8 desc[UR22][R26.64+0x29], R11 ;  /* 0x0000290b1a009986 */ /* 0x0003e2000c101116 */
[----:B------:R-:W-:Y:S01]  /*15470*/  ISETP.GE.AND P1, PT, R35, 0x41, PT ;  /* 0x000000412300780c */ /* 0x000fe20003f26270 */
[----:B------:R-:W-:Y:S01]  /*15480*/  FMUL R0, R0, UR26 ;  /* 0x0000001a00007c20 */ /* 0x000fe20008400000 */
[----:B------:R-:W-:Y:S01]  /*15490*/  F2FP.SATFINITE.E4M3.F32.PACK_AB_MERGE_C R3, RZ, R3, RZ ;  /* 0x00000003ff03723e */ /* 0x000fe200048070ff */
[----:B------:R-:W-:Y:S01]  /*154a0*/  @!P3 STG.E.U8 desc[UR22][R26.64+0x28], R21 ;  /* 0x000028151a00b986 */ /* 0x000fe2000c101116 */
[----:B------:R-:W-:-:S02]  /*154b0*/  ISETP.LT.OR P3, PT, R34, 0x1, !P0 ;  /* 0x000000012200780c */ /* 0x000fc40004761670 */
[C---:B------:R-:W-:Y:S01]  /*154c0*/  ISETP.LT.OR P0, PT, R34.reuse, 0x9, !P0 ;  /* 0x000000092200780c */ /* 0x040fe20004701670 */
[----:B------:R1:W-:Y:S01]  /*154d0*/  @!P4 STG.E.U8 desc[UR22][R24.64+0x31], R9 ;  /* 0x000031091800c986 */ /* 0x0003e2000c101116 */
[----:B0-----:R-:W-:Y:S02]  /*154e0*/  F2FP.SATFINITE.E4M3.F32.PACK_AB_MERGE_C R13, RZ, R10, RZ ;  /* 0x0000000aff0d723e */ /* 0x001fe400048070ff */
[----:B------:R-:W-:Y:S02]  /*154f0*/  ISETP.LT.OR P5, PT, R34, 0x1, !P1 ;  /* 0x000000012200780c */ /* 0x000fe40004fa1670 */
[----:B-1----:R-:W-:-:S05]  /*15500*/  F2FP.SATFINITE.E4M3.F32.PACK_AB_MERGE_C R11, RZ, R2, RZ ;  /* 0x00000002ff0b723e */ /* 0x002fca00048070ff */
[----:B------:R-:W-:Y:S01]  /*15510*/  @!P3 STG.E.U8 desc[UR22][R24.64+0x30], R13 ;  /* 0x0000300d1800b986 */ /* 0x000fe2000c101116 */
[----:B------:R-:W-:-:S03]  /*15520*/  F2FP.SATFINITE.E4M3.F32.PACK_AB_MERGE_C R9, RZ, R4, RZ ;  /* 0x00000004ff09723e */ /* 0x000fc600048070ff */
[----:B------:R-:W-:Y:S01]  /*15530*/  @!P0 STG.E.U8 desc[UR22][R26.64+0x30], R15 ;  /* 0x0000300f1a008986 */ /* 0x000fe2000c101116 */
[----:B------:R-:W-:-:S03]  /*15540*/  ISETP.GE.AND P0, PT, R35, 0x39, PT ;  /* 0x000000392300780c */ /* 0x000fc60003f06270 */
[----:B------:R0:W-:Y:S01]  /*15550*/  @!P2 STG.E.U8 desc[UR22][R26.64+0x31], R7 ;  /* 0x000031071a00a986 */ /* 0x0001e2000c101116 */
[----:B------:R-:W-:Y:S02]  /*15560*/  ISETP.GE.AND P2, PT, R35, 0x3a, PT ;  /* 0x0000003a2300780c */ /* 0x000fe40003f46270 */
[C---:B------:R-:W-:Y:S02]  /*15570*/  ISETP.LT.OR P4, PT, R34.reuse, 0x1, !P0 ;  /* 0x000000012200780c */ /* 0x040fe40004781670 */
[C---:B------:R-:W-:Y:S02]  /*15580*/  ISETP.LT.OR P3, PT, R34.reuse, 0x1, !P2 ;  /* 0x000000012200780c */ /* 0x040fe40005761670 */
[C---:B------:R-:W-:Y:S02]  /*15590*/  ISETP.LT.OR P2, PT, R34.reuse, 0x9, !P2 ;  /* 0x000000092200780c */ /* 0x040fe40005741670 */
[----:B------:R-:W-:Y:S02]  /*155a0*/  ISETP.LT.OR P0, PT, R34, 0x9, !P0 ;  /* 0x000000092200780c */ /* 0x000fe40004701670 */
[----:B0-----:R-:W-:-:S05]  /*155b0*/  F2FP.SATFINITE.E4M3.F32.PACK_AB_MERGE_C R7, RZ, R6, RZ ;  /* 0x00000006ff07723e */ /* 0x001fca00048070ff */
[----:B------:R-:W-:Y:S04]  /*155c0*/  @!P4 STG.E.U8 desc[UR22][R24.64+0x38], R7 ;  /* 0x000038071800c986 */ /* 0x000fe8000c101116 */
[----:B------:R0:W-:Y:S01]  /*155d0*/  @!P3 STG.E.U8 desc[UR22][R24.64+0x39], R5 ;  /* 0x000039051800b986 */ /* 0x0001e2000c101116 */
[----:B------:R-:W-:-:S03]  /*155e0*/  ISETP.GE.AND P3, PT, R35, 0x42, PT ;  /* 0x000000422300780c */ /* 0x000fc60003f66270 */
[----:B------:R-:W-:Y:S01]  /*155f0*/  @!P2 STG.E.U8 desc[UR22][R26.64+0x39], R3 ;  /* 0x000039031a00a986 */ /* 0x000fe2000c101116 */
[----:B--2---:R-:W-:Y:S01]  /*15600*/  FMUL R2, R227, UR26 ;  /* 0x0000001ae3027c20 */ /* 0x004fe20008400000 */
[----:B0-----:R-:W-:Y:S02]  /*15610*/  F2FP.SATFINITE.E4M3.F32.PACK_AB_MERGE_C R5, RZ, R0, RZ ;  /* 0x00000000ff05723e */ /* 0x001fe400048070ff */
[----:B------:R-:W2:Y:S04]  /*15620*/  LDL.LU R227, [R1+0x18] ;  /* 0x0000180001e37983 */ /* 0x000ea80000300800 */
[----:B------:R-:W2:Y:S01]  /*15630*/  LDL.LU R223, [R1+0x1c] ;  /* 0x00001c0001df7983 */ /* 0x000ea20000300800 */
[C---:B------:R-:W-:Y:S02]  /*15640*/  ISETP.LT.OR P4, PT, R34.reuse, 0x1, !P3 ;  /* 0x000000012200780c */ /* 0x040fe40005f81670 */
[----:B------:R-:W-:Y:S01]  /*15650*/  ISETP.LT.OR P3, PT, R34, 0x9, !P3 ;  /* 0x000000092200780c */ /* 0x000fe20005f61670 */
[----:B------:R-:W-:Y:S04]  /*15660*/  @!P0 STG.E.U8 desc[UR22][R26.64+0x38], R9 ;  /* 0x000038091a008986 */ /* 0x000fe8000c101116 */
[----:B------:R0:W-:Y:S01]  /*15670*/  @!P5 STG.E.U8 desc[UR22][R24.64+0x40], R11 ;  /* 0x0000400b1800d986 */ /* 0x0001e2000c101116 */
[----:B------:R-:W-:-:S05]  /*15680*/  F2FP.SATFINITE.E4M3.F32.PACK_AB_MERGE_C R7, RZ, R2, RZ ;  /* 0x00000002ff07723e */ /* 0x000fca00048070ff */
[----:B------:R-:W-:Y:S01]  /*15690*/  @!P4 STG.E.U8 desc[UR22][R24.64+0x41], R5 ;  /* 0x000041051800c986 */ /* 0x000fe2000c101116 */
[----:B----4-:R-:W-:-:S05]  /*156a0*/  FMUL R0, R225, UR26 ;  /* 0x0000001ae1007c20 */ /* 0x010fca0008400000 */
[----:B0-----:R-:W-:Y:S01]  /*156b0*/  F2FP.SATFINITE.E4M3.F32.PACK_AB_MERGE_C R11, RZ, R0, RZ ;  /* 0x00000000ff0b723e */ /* 0x001fe200048070ff */
[----:B---3--:R-:W-:Y:S01]  /*156c0*/  FMUL R4, R222, UR26 ;  /* 0x0000001ade047c20 */ /* 0x008fe20008400000 */
[----:B------:R-:W-:Y:S01]  /*156d0*/  FMUL R0, R224, UR26 ;  /* 0x0000001ae0007c20 */ /* 0x000fe20008400000 */
[----:B------:R-:W-:Y:S02]  /*156e0*/  FMUL R3, R220, UR26 ;  /* 0x0000001adc037c20 */ /* 0x000fe40008400000 */
[----:B------:R-:W3:Y:S04]  /*156f0*/  LDL.LU R220, [R1+0x20] ;  /* 0x0000200001dc7983 */ /* 0x000ee80000300800 */
[----:B------:R-:W4:Y:S04]  /*15700*/  LDL.LU R222, [R1+0x24] ;  /* 0x0000240001de7983 */ /* 0x000f280000300800 */
[----:B------:R-:W4:Y:S01]  /*15710*/  LDL.LU R225, [R1+0x28] ;  /* 0x0000280001e17983 */ /* 0x000f220000300800 */
[----:B------:R-:W-:-:S03]  /*15720*/  F2FP.SATFINITE.E4M3.F32.PACK_AB_MERGE_C R3, RZ, R3, RZ ;  /* 0x00000003ff03723e */ /* 0x000fc600048070ff */
[----:B------:R-:W4:Y:S04]  /*15730*/  LDL.LU R224, [R1+0x2c] ;  /* 0x00002c0001e07983 */ /* 0x000f280000300800 */
[----:B------:R2:W-:Y:S01]  /*15740*/  @!P3 STG.E.U8 desc[UR22][R26.64+0x41], R3 ;  /* 0x000041031a00b986 */ /* 0x0005e2000c101116 */
[----:B------:R-:W-:-:S03]  /*15750*/  FMUL R2, R226, UR26 ;  /* 0x0000001ae2027c20 */ /* 0x000fc60008400000 */
[----:B------:R-:W4:Y:S01]  /*15760*/  LDL.LU R226, [R1+0x30] ;  /* 0x0000300001e27983 */ /* 0x000f220000300800 */
[----:B--2---:R-:W-:-:S03]  /*15770*/  FMUL R3, R227, UR26 ;  /* 0x0000001ae3037c20 */ /* 0x004fc60008400000 */
[----:B------:R-:W2:Y:S01]  /*15780*/  LDL.LU R227, [R1+0x34] ;  /* 0x0000340001e37983 */ /* 0x000ea20000300800 */
[C---:B------:R-:W-:Y:S02]  /*15790*/  ISETP.GE.AND P0, PT, R35.reuse, 0x4a, PT ;  /* 0x0000004a2300780c */ /* 0x040fe40003f06270 */
[C---:B------:R-:W-:Y:S02]  /*157a0*/  ISETP.LT.OR P1, PT, R34.reuse, 0x9, !P1 ;  /* 0x000000092200780c */ /* 0x040fe40004f21670 */
[C---:B------:R-:W-:Y:S02]  /*157b0*/  ISETP.LT.OR P6, PT, R34.reuse, 0x1, !P0 ;  /* 0x000000012200780c */ /* 0x040fe400047c1670 */
[C---:B------:R-:W-:Y:S02]  /*157c0*/  ISETP.GE.AND P2, PT, R35.reuse, 0x49, PT ;  /* 0x000000492300780c */ /* 0x040fe40003f46270 */
[----:B------:R-:W-:Y:S02]  /*157d0*/  ISETP.GE.AND P3, PT, R35, 0x51, PT ;  /* 0x000000512300780c */ /* 0x000fe40003f66270 */
[----:B------:R-:W-:-:S02]  /*157e0*/  ISETP.LT.OR P5, PT, R34, 0x1, !P2 ;  /* 0x000000012200780c */ /* 0x000fc400057a1670 */
[----:B------:R-:W-:Y:S01]  /*157f0*/  F2FP.SATFINITE.E4M3.F32.PACK_AB_MERGE_C R9, RZ, R4, RZ ;  /* 0x00000004ff09723e */ /* 0x000fe200048070ff */
[----:B------:R-:W-:Y:S01]  /*15800*/  FMUL R4, R223, UR26 ;  /* 0x0000001adf047c20 */ /* 0x000fe20008400000 */
[C---:B------:R-:W-:Y:S01]  /*15810*/  ISETP.LT.OR P2, PT, R34.reuse, 0x9, !P2 ;  /* 0x000000092200780c */ /* 0x040fe20005741670 */
[----:B------:R-:W2:Y:S01]  /*15820*/  LDL.LU R223, [R1+0x38] ;  /* 0x0000380001df7983 */ /* 0x000ea20000300800 */
[C---:B------:R-:W-:Y:S02]  /*15830*/  ISETP.LT.OR P0, PT, R34.reuse, 0x9, !P0 ;  /* 0x000000092200780c */ /* 0x040fe40004701670 */
[----:B------:R-:W-:Y:S02]  /*15840*/  ISETP.LT.OR P4, PT, R34, 0x1, !P3 ;  /* 0x000000012200780c */ /* 0x000fe40005f81670 */
[----:B------:R-:W-:Y:S01]  /*15850*/  F2FP.SATFINITE.E4M3.F32.PACK_AB_MERGE_C R5, RZ, R0, RZ ;  /* 0x00000000ff05723e */ /* 0x000fe200048070ff */
[----:B------:R0:W-:Y:S01]  /*15860*/  @!P1 STG.E.U8 desc[UR22][R26.64+0x40], R7 ;  /* 0x000040071a009986 */ /* 0x0001e2000c101116 */
[----:B------:R-:W-:-:S03]  /*15870*/  F2FP.SATFINITE.E4M3.F32.PACK_AB_MERGE_C R3, RZ, R3, RZ ;  /* 0x00000003ff03723e */ /* 0x000fc600048070ff */
[----:B------:R-:W-:Y:S04]  /*15880*/  @!P6 STG.E.U8 desc[UR22][R24.64+0x49], R11 ;  /* 0x0000490b1800e986 */ /* 0x000fe8000c101116 */
[----:B------:R1:W-:Y:S01]  /*15890*/  @!P5 STG.E.U8 desc[UR22][R24.64+0x48], R9 ;  /* 0x000048091800d986 */ /* 0x0003e2000c101116 */
[----:B0-----:R-:W-:-:S03]  /*158a0*/  F2FP.SATFINITE.E4M3.F32.PACK_AB_MERGE_C R7, RZ, R2, RZ ;  /* 0x00000002ff07723e */ /* 0x001fc600048070ff */
[----:B------:R-:W-:Y:S04]  /*158b0*/  @!P2 STG.E.U8 desc[UR22][R26.64+0x48], R5 ;  /* 0x000048051a00a986 */ /* 0x000fe8000c101116 */
[----:B------:R-:W-:Y:S04]  /*158c0*/  @!P0 STG.E.U8 desc[UR22][R26.64+0x49], R7 ;  /* 0x000049071a008986 */ /* 0x000fe8000c101116 */
[----:B------:R0:W-:Y:S01]  /*158d0*/  @!P4 STG.E.U8 desc[UR22][R24.64+0x50], R3 ;  /* 0x000050031800c986 */ /* 0x0001e2000c101116 */
[----:B-1----:R-:W-:Y:S01]  /*158e0*/  F2FP.SATFINITE.E4M3.F32.PACK_AB_MERGE_C R9, RZ, R4, RZ ;  /* 0x00000004ff09723e */ /* 0x002fe200048070ff */
[----:B---3--:R-:W-:-:S02]  /*158f0*/  FMUL R0, R220, UR26 ;  /* 0x0000001adc007c20 */ /* 0x008fc40008400000 */
[----:B------:R-:W3:Y:S03]  /*15900*/  LDL.LU R220, [R1+0x3c] ;  /* 0x00003c0001dc7983 */ /* 0x000ee60000300800 */
[----:B------:R-:W-:Y:S01]  /*15910*/  F2FP.SATFINITE.E4M3.F32.PACK_AB_MERGE_C R11, RZ, R0, RZ ;  /* 0x00000000ff0b723e */ /* 0x000fe200048070ff */
[----:B----4-:R-:W-:Y:S01]  /*15920*/  FMUL R0, R222, UR26 ;  /* 0x0000001ade007c20 */ /* 0x010fe20008400000 */
[----:B------:R-:W-:Y:S01]  /*15930*/  FMUL R2, R225, UR26 ;  /* 0x0000001ae1027c20 */ /* 0x000fe20008400000 */
[----:B------:R-:W4:Y:S04]  /*15940*/  LDL.LU R222, [R1+0x40] ;  /* 0x0000400001de7983 */ /* 0x000f280000300800 */
[----:B------:R-:W4:Y:S01]  /*15950*/  LDL.LU R225, [R1+0x44] ;  /* 0x0000440001e17983 */ /* 0x000f220000300800 */
[----:B0-----:R-:W-:-:S03]  /*15960*/  FMUL R3, R224, UR26 ;  /* 0x0000001ae0037c20 */ /* 0x001fc60008400000 */
[----:B------:R-:W4:Y:S01]  /*15970*/  LDL.LU R224, [R1+0x48] ;  /* 0x0000480001e07983 */ /* 0x000f220000300800 */
[----:B------:R-:W-:Y:S01]  /*15980*/  F2FP.SATFINITE.E4M3.F32.PACK_AB_MERGE_C R5, RZ, R0, RZ ;  /* 0x00000000ff05723e */ /* 0x000fe200048070ff */
[----:B------:R-:W-:Y:S02]  /*15990*/  FMUL R4, R226, UR26 ;  /* 0x0000001ae2047c20 */ /* 0x000fe40008400000 */
[----:B------:R-:W4:Y:S01]  /*159a0*/  LDL.LU R226, [R1+0x4c] ;  /* 0x00004c0001e27983 */ /* 0x000f220000300800 */
[----:B--2---:R-:W-:-:S03]  /*159b0*/  FMUL R0, R227, UR26 ;  /* 0x0000001ae3007c20 */ /* 0x004fc60008400000 */
[----:B------:R-:W2:Y:S01]  /*159c0*/  LDL.LU R227, [R1+0x50] ;  /* 0x0000500001e37983 */ /* 0x000ea20000300800 */
[C---:B------:R-:W-:Y:S02]  /*159d0*/  ISETP.GE.AND P1, PT, R35.reuse, 0x52, PT ;  /* 0x000000522300780c */ /* 0x040fe40003f26270 */
[----:B------:R-:W-:Y:S02]  /*159e0*/  ISETP.GE.AND P2, PT, R35, 0x5a, PT ;  /* 0x0000005a2300780c */ /* 0x000fe40003f46270 */
[C---:B------:R-:W-:Y:S02]  /*159f0*/  ISETP.LT.OR P5, PT, R34.reuse, 0x1, !P1 ;  /* 0x000000012200780c */ /* 0x040fe40004fa1670 */
[C---:B------:R-:W-:Y:S02]  /*15a00*/  ISETP.LT.OR P3, PT, R34.reuse, 0x9, !P3 ;  /* 0x000000092200780c */ /* 0x040fe40005f61670 */
[C---:B------:R-:W-:Y:S02]  /*15a10*/  ISETP.LT.OR P1, PT, R34.reuse, 0x9, !P1 ;  /* 0x000000092200780c */ /* 0x040fe40004f21670 */
[----:B------:R-:W-:-:S02]  /*15a20*/  ISETP.LT.OR P4, PT, R34, 0x1, !P2 ;  /* 0x000000012200780c */ /* 0x000fc40005781670 */
[----:B------:R-:W-:Y:S02]  /*15a30*/  ISETP.GE.AND P0, PT, R35, 0x59, PT ;  /* 0x000000592300780c */ /* 0x000fe40003f06270 */
[----:B------:R-:W-:Y:S02]  /*15a40*/  F2FP.SATFINITE.E4M3.F32.PACK_AB_MERGE_C R7, RZ, R2, RZ ;  /* 0x00000002ff07723e */ /* 0x000fe400048070ff */
[----:B------:R-:W-:Y:S01]  /*15a50*/  F2FP.SATFINITE.E4M3.F32.PACK_AB_MERGE_C R3, RZ, R3, RZ ;  /* 0x00000003ff03723e */ /* 0x000fe200048070ff */
[----:B------:R0:W-:Y:S01]  /*15a60*/  @!P5 STG.E.U8 desc[UR22][R24.64+0x51], R9 ;  /* 0x000051091800d986 */ /* 0x0001e2000c101116 */
[----:B------:R-:W-:-:S03]  /*15a70*/  ISETP.LT.OR P2, PT, R34, 0x9, !P2 ;  /* 0x000000092200780c */ /* 0x000fc60005741670 */
[----:B------:R1:W-:Y:S01]  /*15a80*/  @!P3 STG.E.U8 desc[UR22][R26.64+0x50], R11 ;  /* 0x0000500b1a00b986 */ /* 0x0003e2000c101116 */
[----:B------:R-:W-:-:S03]  /*15a90*/  ISETP.LT.OR P3, PT, R34, 0x1, !P0 ;  /* 0x000000012200780c */ /* 0x000fc60004761670 */
[----:B------:R1:W-:Y:S04]  /*15aa0*/  @!P1 STG.E.U8 desc[UR22][R26.64+0x51], R5 ;  /* 0x000051051a009986 */ /* 0x0003e8000c101116 */
[----:B------:R4:W-:Y:S01]  /*15ab0*/  @!P4 STG.E.U8 desc[UR22][R24.64+0x59], R3 ;  /* 0x000059031800c986 */ /* 0x0009e2000c101116 */
[----:B0-----:R-:W-:Y:S02]  /*15ac0*/  F2FP.SATFINITE.E4M3.F32.PACK_AB_MERGE_C R9, RZ, R4, RZ ;  /* 0x00000004ff09723e */ /* 0x001fe400048070ff */
[----:B-1----:R-:W-:Y:S01]  /*15ad0*/  F2FP.SATFINITE.E4M3.F32.PACK_AB_MERGE_C R11, RZ, R0, RZ ;  /* 0x00000000ff0b723e */ /* 0x002fe200048070ff */
[----:B------:R-:W-:Y:S02]  /*15ae0*/  FMUL R0, R223, UR26 ;  /* 0x0000001adf007c20 */ /* 0x000fe40008400000 */
[----:B------:R0:W-:Y:S03]  /*15af0*/  @!P3 STG.E.U8 desc[UR22][R24.64+0x58], R7 ;  /* 0x000058071800b986 */ /* 0x0001e6000c101116 */
[----:B------:R-:W-:Y:S01]  /*15b00*/  F2FP.SATFINITE.E4M3.F32.PACK_AB_MERGE_C R5, RZ, R0, RZ ;  /* 0x00000000ff05723e */ /* 0x000fe200048070ff */
[----:B------:R1:W-:Y:S01]  /*15b10*/  @!P2 STG.E.U8 desc[UR22][R26.64+0x59], R11 ;  /* 0x0000590b1a00a986 */ /* 0x0003e2000c101116 */
[----:B---3--:R-:W-:-:S03]  /*15b20*/  FMUL R2, R220, UR26 ;  /* 0x0000001adc027c20 */ /* 0x008fc60008400000 */
[----:B------:R-:W3:Y:S01]  /*15b30*/  LDL.LU R220, [R1+0x54] ;  /* 0x0000540001dc7983 */ /* 0x000ee20000300800 */
[----:B----4-:R-:W-:-:S03]  /*15b40*/  FMUL R3, R222, UR26 ;  /* 0x0000001ade037c20 */ /* 0x010fc60008400000 */
[----:B------:R-:W4:Y:S01]  /*15b50*/  LDL.LU R222, [R1+0x58] ;  /* 0x0000580001de7983 */ /* 0x000f220000300800 */
[----:B------:R-:W-:-:S03]  /*15b60*/  FMUL R4, R225, UR26 ;  /* 0x0000001ae1047c20 */ /* 0x000fc60008400000 */
[----:B------:R-:W4:Y:S01]  /*15b70*/  LDL.LU R225, [R1+0x5c] ;  /* 0x00005c0001e17983 */ /* 0x000f220000300800 */
[----:B------:R-:W-:-:S03]  /*15b80*/  FMUL R0, R224, UR26 ;  /* 0x0000001ae0007c20 */ /* 0x000fc60008400000 */
[----:B------:R-:W4:Y:S01]  /*15b90*/  LDL.LU R224, [R1+0x60] ;  /* 0x0000600001e07983 */ /* 0x000f220000300800 */
[----:B0-----:R-:W-:Y:S02]  /*15ba0*/  F2FP.SATFINITE.E4M3.F32.PACK_AB_MERGE_C R7, RZ, R2, RZ ;  /* 0x00000002ff07723e */ /* 0x001fe400048070ff */
[----:B-1----:R-:W-:Y:S01]  /*15bb0*/  F2FP.SATFINITE.E4M3.F32.PACK_AB_MERGE_C R11, RZ, R0, RZ ;  /* 0x00000000ff0b723e */ /* 0x002fe200048070ff */
[----:B------:R-:W-:Y:S02]  /*15bc0*/  FMUL R0, R226, UR26 ;  /* 0x0000001ae2007c20 */ /* 0x000fe40008400000 */
[----:B------:R-:W4:Y:S01]  /*15bd0*/  LDL.LU R226, [R1+0x64] ;  /* 0x0000640001e27983 */ /* 0x000f220000300800 */
[----:B--2---:R-:W-:-:S03]  /*15be0*/  FMUL R2, R227, UR26 ;  /* 0x0000001ae3027c20 */ /* 0x004fc60008400000 */
[----:B------:R-:W2:Y:S01]  /*15bf0*/  LDL.LU R227, [R1+0x68] ;  /* 0x0000680001e37983 */ /* 0x000ea20000300800 */
[C---:B------:R-:W-:Y:S02]  /*15c00*/  ISETP.LT.OR P0, PT, R34.reuse, 0x9, !P0 ;  /* 0x000000092200780c */ /* 0x040fe40004701670 */
[----:B------:R-:W-:Y:S01]  /*15c10*/  ISETP.GE.AND P2, PT, R35, 0x62, PT ;  /* 0x000000622300780c */ /* 0x000fe20003f46270 */
[----:B------:R-:W2:Y:S03]  /*15c20*/  LDL.LU R223, [R1+0x6c] ;  /* 0x00006c0001df7983 */ /* 0x000ea60000300800 */
[----:B------:R-:W-:-:S07]  /*15c30*/  ISETP.LT.OR P3, PT, R34, 0x1, !P2 ;  /* 0x000000012200780c */ /* 0x000fce0005761670 */
[----:B------:R0:W-:Y:S01]  /*15c40*/  @!P0 STG.E.U8 desc[UR22][R26.64+0x58], R9 ;  /* 0x000058091a008986 */ /* 0x0001e2000c101116 */
[----:B------:R-:W-:-:S04]  /*15c50*/  ISETP.GE.AND P0, PT, R35, 0x61, PT ;  /* 0x000000612300780c */ /* 0x000fc80003f06270 */
[C---:B------:R-:W-:Y:S02]  /*15c60*/  ISETP.LT.OR P4, PT, R34.reuse, 0x1, !P0 ;  /* 0x000000012200780c */ /* 0x040fe40004781670 */
[C---:B------:R-:W-:Y:S02]  /*15c70*/  ISETP.LT.OR P0, PT, R34.reuse, 0x9, !P0 ;  /* 0x000000092200780c */ /* 0x040fe40004701670 */
[----:B------:R-:W-:Y:S02]  /*15c80*/  ISETP.GE.AND P1, PT, R35, 0x69, PT ;  /* 0x000000692300780c */ /* 0x000fe40003f26270 */
[----:B------:R-:W-:Y:S01]  /*15c90*/  F2FP.SATFINITE.E4M3.F32.PACK_AB_MERGE_C R3, RZ, R3, RZ ;  /* 0x00000003ff03723e */ /* 0x000fe200048070ff */
[----:B------:R-:W-:Y:S01]  /*15ca0*/  @!P3 STG.E.U8 desc[UR22][R24.64+0x61], R7 ;  /* 0x000061071800b986 */ /* 0x000fe2000c101116 */
[C---:B------:R-:W-:Y:S02]  /*15cb0*/  ISETP.LT.OR P2, PT, R34.reuse, 0x9, !P2 ;  /* 0x000000092200780c */ /* 0x040fe40005741670 */
[----:B------:R-:W-:-:S03]  /*15cc0*/  ISETP.LT.OR P5, PT, R34, 0x1, !P1 ;  /* 0x000000012200780c */ /* 0x000fc60004fa1670 */
[----:B------:R1:W-:Y:S01]  /*15cd0*/  @!P4 STG.E.U8 desc[UR22][R24.64+0x60], R5 ;  /* 0x000060051800c986 */ /* 0x0003e2000c101116 */
[----:B------:R-:W-:-:S03]  /*15ce0*/  ISETP.GE.AND P3, PT, R35, 0x6a, PT ;  /* 0x0000006a2300780c */ /* 0x000fc60003f66270 */
[----:B------:R3:W-:Y:S01]  /*15cf0*/  @!P0 STG.E.U8 desc[UR22][R26.64+0x60], R3 ;  /* 0x000060031a008986 */ /* 0x0007e2000c101116 */
[----:B0-----:R-:W-:Y:S02]  /*15d00*/  F2FP.SATFINITE.E4M3.F32.PACK_AB_MERGE_C R9, RZ, R4, RZ ;  /* 0x00000004ff09723e */ /* 0x001fe400048070ff */
[C---:B------:R-:W-:Y:S02]  /*15d10*/  ISETP.LT.OR P4, PT, R34.reuse, 0x1, !P3 ;  /* 0x000000012200780c */ /* 0x040fe40005f81670 */
[----:B------:R-:W-:Y:S02]  /*15d20*/  ISETP.LT.OR P3, PT, R34, 0x9, !P3 ;  /* 0x000000092200780c */ /* 0x000fe40005f61670 */
[----:B-1----:R-:W-:Y:S01]  /*15d30*/  F2FP.SATFINITE.E4M3.F32.PACK_AB_MERGE_C R5, RZ, R0, RZ ;  /* 0x00000000ff05723e */ /* 0x002fe200048070ff */
[----:B------:R-:W-:Y:S04]  /*15d40*/  @!P2 STG.E.U8 desc[UR22][R26.64+0x61], R9 ;  /* 0x000061091a00a986 */ /* 0x000fe8000c101116 */
[----:B------:R0:W-:Y:S01]  /*15d50*/  @!P5 STG.E.U8 desc[UR22][R24.64+0x68], R11 ;  /* 0x0000680b1800d986 */ /* 0x0001e2000c101116 */
[----:B------:R-:W-:-:S03]  /*15d60*/  F2FP.SATFINITE.E4M3.F32.PACK_AB_MERGE_C R7, RZ, R2, RZ ;  /* 0x00000002ff07723e */ /* 0x000fc600048070ff */
[----:B------:R-:W-:Y:S01]  /*15d70*/  @!P4 STG.E.U8 desc[UR22][R24.64+0x69], R5 ;  /* 0x000069051800c986 */ /* 0x000fe2000c101116 */
[----:B---3--:R-:W-:-:S03]  /*15d80*/  FMUL R3, R220, UR26 ;  /* 0x0000001adc037c20 */ /* 0x008fc60008400000 */
[----:B------:R-:W3:Y:S01]  /*15d90*/  LDL.LU R220, [R1+0x70] ;  /* 0x0000700001dc7983 */ /* 0x000ee20000300800 */
[----:B----4-:R-:W-:-:S03]  /*15da0*/  FMUL R4, R222, UR26 ;  /* 0x0000001ade047c20 */ /* 0x010fc60008400000 */
[----:B------:R-:W4:Y:S01]  /*15db0*/  LDL.LU R222, [R1+0x74] ;  /* 0x0000740001de7983 */ /* 0x000f220000300800 */
[----:B------:R-:W-:-:S03]  /*15dc0*/  FMUL R0, R225, UR26 ;  /* 0x0000001ae1007c20 */ /* 0x000fc60008400000 */
[----:B------:R-:W4:Y:S01]  /*15dd0*/  LDL.LU R225, [R1+0x78] ;  /* 0x0000780001e17983 */ /* 0x000f220000300800 */
[----:B------:R-:W-:Y:S02]  /*15de0*/  F2FP.SATFINITE.E4M3.F32.PACK_AB_MERGE_C R3, RZ, R3, RZ ;  /* 0x00000003ff03723e */ /* 0x000fe400048070ff */
[----:B0-----:R-:W-:Y:S01]  /*15df0*/  F2FP.SATFINITE.E4M3.F32.PACK_AB_MERGE_C R11, RZ, R0, RZ ;  /* 0x00000000ff0b723e */ /* 0x001fe200048070ff */
[----:B------:R-:W-:Y:S02]  /*15e00*/  FMUL R0, R224, UR26 ;  /* 0x0000001ae0007c20 */ /* 0x000fe40008400000 */
[----:B------:R-:W4:Y:S01]  /*15e10*/  LDL.LU R224, [R1+0x7c] ;  /* 0x00007c0001e07983 */ /* 0x000f220000300800 */
[----:B------:R-:W-:-:S03]  /*15e20*/  FMUL R2, R226, UR26 ;  /* 0x0000001ae2027c20 */ /* 0x000fc60008400000 */
[----:B------:R2:W-:Y:S04]  /*15e30*/  @!P3 STG.E.U8 desc[UR22][R26.64+0x69], R3 ;  /* 0x000069031a00b986 */ /* 0x0005e8000c101116 */
        /* <DEDUP_REMOVED lines=9> */
[C---:B------:R-:W-:Y:S02]  /*15ed0*/  ISETP.LT.OR P2, PT, R34.reuse, 0x9, !P2 ;  /* 0x000000092200780c */ /* 0x040fe40005741670 */
[C---:B------:R-:W-:Y:S02]  /*15ee0*/  ISETP.LT.OR P0, PT, R34.reuse, 0x9, !P0 ;  /* 0x000000092200780c */ /* 0x040fe40004701670 */
[----:B------:R-:W-:Y:S02]  /*15ef0*/  ISETP.LT.OR P4, PT, R34, 0x1, !P3 ;  /* 0x000000012200780c */ /* 0x000fe40005f81670 */
[----:B------:R-:W-:Y:S01]  /*15f00*/  F2FP.SATFINITE.E4M3.F32.PACK_AB_MERGE_C R5, RZ, R0, RZ ;  /* 0x00000000ff05723e */ /* 0x000fe200048070ff */
[----:B------:R0:W-:Y:S01]  /*15f10*/  @!P1 STG.E.U8 desc[UR22][R26.64+0x68], R7 ;  /* 0x000068071a009986 */ /* 0x0001e2000c101116 */
[----:B------:R-:W-:Y:S01]  /*15f20*/  F2FP.SATFINITE.E4M3.F32.PACK_AB_MERGE_C R9, RZ, R4, RZ ;  /* 0x00000004ff09723e */ /* 0x000fe200048070ff */
[----:B------:R-:W-:Y:S02]  /*15f30*/  FMUL R4, R223, UR26 ;  /* 0x0000001adf047c20 */ /* 0x000fe40008400000 */
[----:B------:R-:W-:Y:S01]  /*15f40*/  @!P6 STG.E.U8 desc[UR22][R24.64+0x71], R11 ;  /* 0x0000710b1800e986 */ /* 0x000fe2000c101116 */
[----:B------:R-:W-:-:S03]  /*15f50*/  F2FP.SATFINITE.E4M3.F32.PACK_AB_MERGE_C R3, RZ, R3, RZ ;  /* 0x00000003ff03723e */ /* 0x000fc600048070ff */
[----:B------:R-:W2:Y:S01]  /*15f60*/  LDL.LU R223, [R1+0x88] ;  /* 0x0000880001df7983 */ /* 0x000ea20000300800 */
[----:B0-----:R-:W-:-:S03]  /*15f70*/  F2FP.SATFINITE.E4M3.F32.PACK_AB_MERGE_C R7, RZ, R2, RZ ;  /* 0x00000002ff07723e */ /* 0x001fc600048070ff */
[----:B------:R0:W-:Y:S04]  /*15f80*/  @!P5 STG.E.U8 desc[UR22][R24.64+0x70], R9 ;  /* 0x000070091800d986 */ /* 0x0001e8000c101116 */
[----:B------:R-:W-:Y:S04]  /*15f90*/  @!P2 STG.E.U8 desc[UR22][R26.64+0x70], R5 ;  /* 0x000070051a00a986 */ /* 0x000fe8000c101116 */
[----:B------:R-:W-:Y:S04]  /*15fa0*/  @!P0 STG.E.U8 desc[UR22][R26.64+0x71], R7 ;  /* 0x000071071a008986 */ /* 0x000fe8000c101116 */
[----:B------:R1:W-:Y:S01]  /*15fb0*/  @!P4 STG.E.U8 desc[UR22][R24.64+0x78], R3 ;  /* 0x000078031800c986 */ /* 0x0003e2000c101116 */
[----:B0-----:R-:W-:Y:S01]  /*15fc0*/  F2FP.SATFINITE.E4M3.F32.PACK_AB_MERGE_C R9, RZ, R4, RZ ;  /* 0x00000004ff09723e */ /* 0x001fe200048070ff */
[----:B---3--:R-:W-:-:S02]  /*15fd0*/  FMUL R0, R220, UR26 ;  /* 0x0000001adc007c20 */ /* 0x008fc40008400000 */
[----:B------:R-:W3:Y:S03]  /*15fe0*/  LDL.LU R220, [R1+0x8c] ;  /* 0x00008c0001dc7983 */ /* 0x000ee60000300800 */
[----:B------:R-:W-:Y:S01]  /*15ff0*/  F2FP.SATFINITE.E4M3.F32.PACK_AB_MERGE_C R11, RZ, R0, RZ ;  /* 0x00000000ff0b723e */ /* 0x000fe200048070ff */
[----:B----4-:R-:W-:Y:S02]  /*16000*/  FMUL R0, R222, UR26 ;  /* 0x0000001ade007c20 */ /* 0x010fe40008400000 */
[----:B------:R-:W4:Y:S01]  /*16010*/  LDL.LU R222, [R1+0x90] ;  /* 0x0000900001de7983 */ /* 0x000f220000300800 */
[----:B------:R-:W-:-:S03]  /*16020*/  FMUL R2, R225, UR26 ;  /* 0x0000001ae1027c20 */ /* 0x000fc60008400000 */
[----:B------:R-:W4:Y:S01]  /*16030*/  LDL.LU R225, [R1+0x94] ;  /* 0x0000940001e17983 */ /* 0x000f220000300800 */
[----:B-1----:R-:W-:-:S03]  /*16040*/  FMUL R3, R224, UR26 ;  /* 0x0000001ae0037c20 */ /* 0x002fc60008400000 */
        /* <DEDUP_REMOVED lines=13> */
[----:B------:R-:W-:-:S03]  /*16120*/  F2FP.SATFINITE.E4M3.F32.PACK_AB_MERGE_C R3, RZ, R3, RZ ;  /* 0x00000003ff03723e */ /* 0x000fc600048070ff */
[----:B------:R0:W-:Y:S01]  /*16130*/  @!P5 STG.E.U8 desc[UR22][R24.64+0x79], R9 ;  /* 0x000079091800d986 */ /* 0x0001e2000c101116 */
[----:B------:R-:W-:-:S03]  /*16140*/  ISETP.LT.OR P2, PT, R34, 0x9, !P2 ;  /* 0x000000092200780c */ /* 0x000fc60005741670 */
[----:B------:R1:W-:Y:S01]  /*16150*/  @!P3 STG.E.U8 desc[UR22][R26.64+0x78], R11 ;  /* 0x0000780b1a00b986 */ /* 0x0003e2000c101116 */
[----:B------:R-:W-:Y:S02]  /*16160*/  ISETP.LT.OR P3, PT, R34, 0x1, !P0 ;  /* 0x000000012200780c */ /* 0x000fe40004761670 */
[----:B------:R-:W-:Y:S01]  /*16170*/  F2FP.SATFINITE.E4M3.F32.PACK_AB_MERGE_C R7, RZ, R2, RZ ;  /* 0x00000002ff07723e */ /* 0x000fe200048070ff */
[----:B------:R1:W-:Y:S04]  /*16180*/  @!P1 STG.E.U8 desc[UR22][R26.64+0x79], R5 ;  /* 0x000079051a009986 */ /* 0x0003e8000c101116 */
[----:B------:R4:W-:Y:S01]  /*16190*/  @!P4 STG.E.U8 desc[UR22][R24.64+0x81], R3 ;  /* 0x000081031800c986 */ /* 0x0009e2000c101116 */
[----:B0-----:R-:W-:Y:S02]  /*161a0*/  F2FP.SATFINITE.E4M3.F32.PACK_AB_MERGE_C R9, RZ, R4, RZ ;  /* 0x00000004ff09723e */ /* 0x001fe400048070ff */
[----:B-1----:R-:W-:Y:S01]  /*161b0*/  F2FP.SATFINITE.E4M3.F32.PACK_AB_MERGE_C R11, RZ, R0, RZ ;  /* 0x00000000ff0b723e */ /* 0x002fe200048070ff */
[----:B------:R-:W-:-:S02]  /*161c0*/  FMUL R0, R223, UR26 ;  /* 0x0000001adf007c20 */ /* 0x000fc40008400000 */
        /* <DEDUP_REMOVED lines=26> */
[C---:B------:R-:W-:Y:S02]  /*16370*/  ISETP.LT.OR P2, PT, R34.reuse, 0x9, !P2 ;  /* 0x000000092200780c */ /* 0x040fe40005741670 */
[----:B------:R-:W-:Y:S01]  /*16380*/  ISETP.LT.OR P5, PT, R34, 0x1, !P1 ;  /* 0x000000012200780c */ /* 0x000fe20004fa1670 */
[----:B------:R-:W-:Y:S01]  /*16390*/  @!P3 STG.E.U8 desc[UR22][R24.64+0x89], R7 ;  /* 0x000089071800b986 */ /* 0x000fe2000c101116 */
[----:B------:R-:W-:-:S02]  /*163a0*/  F2FP.SATFINITE.E4M3.F32.PACK_AB_MERGE_C R3, RZ, R3, RZ ;  /* 0x00000003ff03723e */ /* 0x000fc400048070ff */
[----:B------:R-:W-:Y:S01]  /*163b0*/  ISETP.GE.AND P3, PT, R35, 0x92, PT ;  /* 0x000000922300780c */ /* 0x000fe20003f66270 */
[----:B------:R1:W-:Y:S01]  /*163c0*/  @!P4 STG.E.U8 desc[UR22][R24.64+0x88], R5 ;  /* 0x000088051800c986 */ /* 0x0003e2000c101116 */
[----:B0-----:R-:W-:Y:S02]  /*163d0*/  F2FP.SATFINITE.E4M3.F32.PACK_AB_MERGE_C R9, RZ, R4, RZ ;  /* 0x00000004ff09723e */ /* 0x001fe400048070ff */
[C---:B------:R-:W-:Y:S01]  /*163e0*/  ISETP.LT.OR P4, PT, R34.reuse, 0x1, !P3 ;  /* 0x000000012200780c */ /* 0x040fe20005f81670 */
[----:B------:R3:W-:Y:S01]  /*163f0*/  @!P0 STG.E.U8 desc[UR22][R26.64+0x88], R3 ;  /* 0x000088031a008986 */ /* 0x0007e2000c101116 */
[----:B------:R-:W-:-:S03]  /*16400*/  ISETP.LT.OR P3, PT, R34, 0x9, !P3 ;  /* 0x000000092200780c */ /* 0x000fc60005f61670 */
[----:B------:R-:W-:Y:S01]  /*16410*/  @!P2 STG.E.U8 desc[UR22][R26.64+0x89], R9 ;  /* 0x000089091a00a986 */ /* 0x000fe2000c101116 */
[----:B-1----:R-:W-:-:S03]  /*16420*/  F2FP.SATFINITE.E4M3.F32.PACK_AB_MERGE_C R5, RZ, R0, RZ ;  /* 0x00000000ff05723e */ /* 0x002fc600048070ff */
[----:B------:R0:W-:Y:S01]  /*16430*/  @!P5 STG.E.U8 desc[UR22][R24.64+0x90], R11 ;  /* 0x0000900b1800d986 */ /* 0x0001e2000c101116 */
[----:B------:R-:W-:-:S03]  /*16440*/  F2FP.SATFINITE.E4M3.F32.PACK_AB_MERGE_C R7, RZ, R2, RZ ;  /* 0x00000002ff07723e */ /* 0x000fc600048070ff */
[----:B------:R-:W-:Y:S01]  /*16450*/  @!P4 STG.E.U8 desc[UR22][R24.64+0x91], R5 ;  /* 0x000091051800c986 */ /* 0x000fe2000c101116 */
[----:B---3--:R-:W-:-:S03]  /*16460*/  FMUL R3, R220, UR26 ;  /* 0x0000001adc037c20 */ /* 0x008fc60008400000 */
[----:B------:R-:W3:Y:S01]  /*16470*/  LDL.LU R220, [R1+0xc0] ;  /* 0x0000c00001dc7983 */ /* 0x000ee20000300800 */
[----:B----4-:R-:W-:-:S03]  /*16480*/  FMUL R4, R222, UR26 ;  /* 0x0000001ade047c20 */ /* 0x010fc60008400000 */
[----:B------:R-:W4:Y:S01]  /*16490*/  LDL.LU R222, [R1+0xc4] ;  /* 0x0000c40001de7983 */ /* 0x000f220000300800 */
[----:B------:R-:W-:Y:S01]  /*164a0*/  FMUL R0, R225, UR26 ;  /* 0x0000001ae1007c20 */ /* 0x000fe20008400000 */
[----:B------:R-:W-:Y:S02]  /*164b0*/  F2FP.SATFINITE.E4M3.F32.PACK_AB_MERGE_C R3, RZ, R3, RZ ;  /* 0x00000003ff03723e */ /* 0x000fe400048070ff */
[----:B------:R-:W4:Y:S02]  /*164c0*/  LDL.LU R225, [R1+0xc8] ;  /* 0x0000c80001e17983 */ /* 0x000f240000300800 */
[----:B0-----:R-:W-:Y:S01]  /*164d0*/  F2FP.SATFINITE.E4M3.F32.PACK_AB_MERGE_C R11, RZ, R0, RZ ;  /* 0x00000000ff0b723e */ /* 0x001fe200048070ff */
[----:B------:R-:W-:Y:S02]  /*164e0*/  FMUL R0, R224, UR26 ;  /* 0x0000001ae0007c20 */ /* 0x000fe40008400000 */
        /* <DEDUP_REMOVED lines=8> */
[C---:B------:R-:W-:Y:S02]  /*16570*/  ISETP.GE.AND P2, PT, R35.reuse, 0x99, PT ;  /* 0x000000992300780c */ /* 0x040fe40003f46270 */
[----:B------:R-:W-:Y:S02]  /*16580*/  ISETP.GE.AND P3, PT, R35, 0xa1, PT ;  /* 0x000000a12300780c */ /* 0x000fe40003f66270 */
[C---:B------:R-:W-:Y:S02]  /*16590*/  ISETP.LT.OR P6, PT, R34.reuse, 0x1, !P0 ;  /* 0x000000012200780c */ /* 0x040fe400047c1670 */
[----:B------:R-:W-:-:S02]  /*165a0*/  ISETP.LT.OR P5, PT, R34, 0x1, !P2 ;  /* 0x000000012200780c */ /* 0x000fc400057a1670 */
[C---:B------:R-:W-:Y:S02]  /*165b0*/  ISETP.LT.OR P2, PT, R34.reuse, 0x9, !P2 ;  /* 0x000000092200780c */ /* 0x040fe40005741670 */
[C---:B------:R-:W-:Y:S02]  /*165c0*/  ISETP.LT.OR P0, PT, R34.reuse, 0x9, !P0 ;  /* 0x000000092200780c */ /* 0x040fe40004701670 */
[----:B------:R-:W-:Y:S01]  /*165d0*/  ISETP.LT.OR P4, PT, R34, 0x1, !P3 ;  /* 0x000000012200780c */ /* 0x000fe20005f81670 */
[----:B------:R0:W-:Y:S01]  /*165e0*/  @!P1 STG.E.U8 desc[UR22][R26.64+0x90], R7 ;  /* 0x000090071a009986 */ /* 0x0001e2000c101116 */
[----:B------:R-:W-:Y:S01]  /*165f0*/  F2FP.SATFINITE.E4M3.F32.PACK_AB_MERGE_C R9, RZ, R4, RZ ;  /* 0x00000004ff09723e */ /* 0x000fe200048070ff */
[----:B------:R-:W-:Y:S01]  /*16600*/  FMUL R4, R223, UR26 ;  /* 0x0000001adf047c20 */ /* 0x000fe20008400000 */
[----:B------:R-:W-:Y:S01]  /*16610*/  F2FP.SATFINITE.E4M3.F32.PACK_AB_MERGE_C R5, RZ, R0, RZ ;  /* 0x00000000ff05723e */ /* 0x000fe200048070ff */
[----:B------:R-:W2:Y:S01]  /*16620*/  LDL.LU R223, [R1+0xd8] ;  /* 0x0000d80001df7983 */ /* 0x000ea20000300800 */
[----:B------:R-:W-:-:S03]  /*16630*/  F2FP.SATFINITE.E4M3.F32.PACK_AB_MERGE_C R3, RZ, R3, RZ ;  /* 0x00000003ff03723e */ /* 0x000fc600048070ff */
[----:B------:R-:W-:Y:S01]  /*16640*/  @!P6 STG.E.U8 desc[UR22][R24.64+0x99], R11 ;  /* 0x0000990b1800e986 */ /* 0x000fe2000c101116 */
        /* <DEDUP_REMOVED lines=21> */
[C---:B------:R-:W-:Y:S02]  /*167a0*/  ISETP.LT.OR P3, PT, R34.reuse, 0x9, !P3 ;  /* 0x000000092200780c */ /* 0x040fe40005f61670 */
[C---:B------:R-:W-:Y:S02]  /*167b0*/  ISETP.LT.OR P5, PT, R34.reuse, 0x1, !P1 ;  /* 0x000000012200780c */ /* 0x040fe40004fa1670 */
[----:B------:R-:W-:Y:S02]  /*167c0*/  ISETP.GE.AND P2, PT, R35, 0xaa, PT ;  /* 0x000000aa2300780c */ /* 0x000fe40003f46270 */
[C---:B------:R-:W-:Y:S02]  /*167d0*/  ISETP.LT.OR P1, PT, R34.reuse, 0x9, !P1 ;  /* 0x000000092200780c */ /* 0x040fe40004f21670 */
[----:B------:R-:W-:-:S02]  /*167e0*/  ISETP.LT.OR P4, PT, R34, 0x1, !P2 ;  /* 0x000000012200780c */ /* 0x000fc40005781670 */
[----:B------:R-:W-:Y:S02]  /*167f0*/  ISETP.GE.AND P0, PT, R35, 0xa9, PT ;  /* 0x000000a92300780c */ /* 0x000fe40003f06270 */
[----:B------:R-:W-:-:S03]  /*16800*/  ISETP.LT.OR P2, PT, R34, 0x9, !P2 ;  /* 0x000000092200780c */ /* 0x000fc60005741670 */
[----:B------:R-:W-:Y:S01]  /*16810*/  @!P5 STG.E.U8 desc[UR22][R24.64+0xa1], R9 ;  /* 0x0000a1091800d986 */ /* 0x000fe2000c101116 */
[----:B------:R-:W-:-:S03]  /*16820*/  F2FP.SATFINITE.E4M3.F32.PACK_AB_MERGE_C R7, RZ, R2, RZ ;  /* 0x00000002ff07723e */ /* 0x000fc600048070ff */
[----:B------:R0:W-:Y:S01]  /*16830*/  @!P3 STG.E.U8 desc[UR22][R26.64+0xa0], R11 ;  /* 0x0000a00b1a00b986 */ /* 0x0001e2000c101116 */
[----:B------:R-:W-:Y:S02]  /*16840*/  ISETP.LT.OR P3, PT, R34, 0x1, !P0 ;  /* 0x000000012200780c */ /* 0x000fe40004761670 */
[----:B------:R-:W-:Y:S01]  /*16850*/  F2FP.SATFINITE.E4M3.F32.PACK_AB_MERGE_C R3, RZ, R3, RZ ;  /* 0x00000003ff03723e */ /* 0x000fe200048070ff */
[----:B------:R1:W-:Y:S04]  /*16860*/  @!P1 STG.E.U8 desc[UR22][R26.64+0xa1], R5 ;  /* 0x0000a1051a009986 */ /* 0x0003e8000c101116 */
[----:B------:R4:W-:Y:S01]  /*16870*/  @!P4 STG.E.U8 desc[UR22][R24.64+0xa9], R3 ;  /* 0x0000a9031800c986 */ /* 0x0009e2000c101116 */
[----:B0-----:R-:W-:Y:S01]  /*16880*/  F2FP.SATFINITE.E4M3.F32.PACK_AB_MERGE_C R11, RZ, R0, RZ ;  /* 0x00000000ff0b723e */ /* 0x001fe200048070ff */
[----:B------:R-:W-:Y:S01]  /*16890*/  FMUL R0, R223, UR26 ;  /* 0x0000001adf007c20 */ /* 0x000fe20008400000 */
[----:B------:R-:W-:-:S04]  /*168a0*/  F2FP.SATFINITE.E4M3.F32.PACK_AB_MERGE_C R9, RZ, R4, RZ ;  /* 0x00000004ff09723e */ /* 0x000fc800048070ff */
[----:B-1----:R-:W-:Y:S01]  /*168b0*/  F2FP.SATFINITE.E4M3.F32.PACK_AB_MERGE_C R5, RZ, R0, RZ ;  /* 0x00000000ff05723e */ /* 0x002fe200048070ff */
[----:B------:R0:W-:Y:S04]  /*168c0*/  @!P3 STG.E.U8 desc[UR22][R24.64+0xa8], R7 ;  /* 0x0000a8071800b986 */ /* 0x0001e8000c101116 */
[----:B------:R1:W-:Y:S01]  /*168d0*/  @!P2 STG.E.U8 desc[UR22][R26.64+0xa9], R11 ;  /* 0x0000a90b1a00a986 */ /* 0x0003e2000c101116 */
[----:B---3--:R-:W-:-:S03]  /*168e0*/  FMUL R2, R220, UR26 ;  /* 0x0000001adc027c20 */ /* 0x008fc60008400000 */
[----:B------:R-:W3:Y:S01]  /*168f0*/  LDL.LU R220, [R1+0xf4] ;  /* 0x0000f40001dc7983 */ /* 0x000ee20000300800 */
[----:B----4-:R-:W-:-:S03]  /*16900*/  FMUL R3, R222, UR26 ;  /* 0x0000001ade037c20 */ /* 0x010fc60008400000 */
[----:B------:R-:W4:Y:S01]  /*16910*/  LDL.LU R222, [R1+0xf8] ;  /* 0x0000f80001de7983 */ /* 0x000f220000300800 */
[----:B------:R-:W-:-:S03]  /*16920*/  FMUL R4, R225, UR26 ;  /* 0x0000001ae1047c20 */ /* 0x000fc60008400000 */
[----:B------:R-:W4:Y:S01]  /*16930*/  LDL.LU R225, [R1+0xfc] ;  /* 0x0000fc0001e17983 */ /* 0x000f220000300800 */
[----:B------:R-:W-:Y:S01]  /*16940*/  FMUL R0, R224, UR26 ;  /* 0x0000001ae0007c20 */ /* 0x000fe20008400000 */
[----:B0-----:R-:W-:Y:S02]  /*16950*/  F2FP.SATFINITE.E4M3.F32.PACK_AB_MERGE_C R7, RZ, R2, RZ ;  /* 0x00000002ff07723e */ /* 0x001fe400048070ff */
[----:B------:R-:W4:Y:S02]  /*16960*/  LDL.LU R224, [R1+0x100] ;  /* 0x0001000001e07983 */ /* 0x000f240000300800 */
        /* <DEDUP_REMOVED lines=12> */
[C---:B------:R-:W-:Y:S01]  /*16a30*/  ISETP.LT.OR P0, PT, R34.reuse, 0x9, !P0 ;  /* 0x000000092200780c */ /* 0x040fe20004701670 */
[----:B------:R-:W-:Y:S01]  /*16a40*/  @!P3 STG.E.U8 desc[UR22][R24.64+0xb1], R7 ;  /* 0x0000b1071800b986 */ /* 0x000fe2000c101116 */
[C---:B------:R-:W-:Y:S02]  /*16a50*/  ISETP.GE.AND P1, PT, R35.reuse, 0xb9, PT ;  /* 0x000000b92300780c */ /* 0x040fe40003f26270 */
[----:B------:R-:W-:Y:S02]  /*16a60*/  F2FP.SATFINITE.E4M3.F32.PACK_AB_MERGE_C R3, RZ, R3, RZ ;  /* 0x00000003ff03723e */ /* 0x000fe400048070ff */
[----:B------:R-:W-:Y:S02]  /*16a70*/  ISETP.GE.AND P3, PT, R35, 0xba, PT ;  /* 0x000000ba2300780c */ /* 0x000fe40003f66270 */
[----:B------:R-:W-:-:S02]  /*16a80*/  ISETP.LT.OR P2, PT, R34, 0x9, !P2 ;  /* 0x000000092200780c */ /* 0x000fc40005741670 */
[C---:B------:R-:W-:Y:S01]  /*16a90*/  ISETP.LT.OR P5, PT, R34.reuse, 0x1, !P1 ;  /* 0x000000012200780c */ /* 0x040fe20004fa1670 */
[----:B------:R1:W-:Y:S01]  /*16aa0*/  @!P4 STG.E.U8 desc[UR22][R24.64+0xb0], R5 ;  /* 0x0000b0051800c986 */ /* 0x0003e2000c101116 */
[C---:B------:R-:W-:Y:S02]  /*16ab0*/  ISETP.LT.OR P4, PT, R34.reuse, 0x1, !P3 ;  /* 0x000000012200780c */ /* 0x040fe40005f81670 */
[----:B------:R-:W-:Y:S01]  /*16ac0*/  ISETP.LT.OR P3, PT, R34, 0x9, !P3 ;  /* 0x000000092200780c */ /* 0x000fe20005f61670 */
[----:B------:R3:W-:Y:S01]  /*16ad0*/  @!P0 STG.E.U8 desc[UR22][R26.64+0xb0], R3 ;  /* 0x0000b0031a008986 */ /* 0x0007e2000c101116 */
[----:B0-----:R-:W-:Y:S02]  /*16ae0*/  F2FP.SATFINITE.E4M3.F32.PACK_AB_MERGE_C R9, RZ, R4, RZ ;  /* 0x00000004ff09723e */ /* 0x001fe400048070ff */
[----:B-1----:R-:W-:-:S03]  /*16af0*/  F2FP.SATFINITE.E4M3.F32.PACK_AB_MERGE_C R5, RZ, R0, RZ ;  /* 0x00000000ff05723e */ /* 0x002fc600048070ff */
[----:B------:R-:W-:Y:S01]  /*16b00*/  @!P2 STG.E.U8 desc[UR22][R26.64+0xb1], R9 ;  /* 0x0000b1091a00a986 */ /* 0x000fe2000c101116 */
[----:B------:R-:W-:-:S03]  /*16b10*/  F2FP.SATFINITE.E4M3.F32.PACK_AB_MERGE_C R7, RZ, R2, RZ ;  /* 0x00000002ff07723e */ /* 0x000fc600048070ff */
[----:B------:R0:W-:Y:S04]  /*16b20*/  @!P5 STG.E.U8 desc[UR22][R24.64+0xb8], R11 ;  /* 0x0000b80b1800d986 */ /* 0x0001e8000c101116 */
[----:B------:R-:W-:Y:S01]  /*16b30*/  @!P4 STG.E.U8 desc[UR22][R24.64+0xb9], R5 ;  /* 0x0000b9051800c986 */ /* 0x000fe2000c101116 */
[----:B---3--:R-:W-:-:S03]  /*16b40*/  FMUL R3, R220, UR26 ;  /* 0x0000001adc037c20 */ /* 0x008fc60008400000 */
[----:B------:R-:W3:Y:S02]  /*16b50*/  LDL.LU R220, [R1+0x110] ;  /* 0x0001100001dc7983 */ /* 0x000ee40000300800 */
[----:B------:R-:W-:Y:S01]  /*16b60*/  F2FP.SATFINITE.E4M3.F32.PACK_AB_MERGE_C R3, RZ, R3, RZ ;  /* 0x00000003ff03723e */ /* 0x000fe200048070ff */
[----:B----4-:R-:W-:Y:S02]  /*16b70*/  FMUL R4, R222, UR26 ;  /* 0x0000001ade047c20 */ /* 0x010fe40008400000 */
[----:B------:R-:W4:Y:S01]  /*16b80*/  LDL.LU R222, [R1+0x114] ;  /* 0x0001140001de7983 */ /* 0x000f220000300800 */
[----:B------:R-:W-:-:S03]  /*16b90*/  FMUL R0, R225, UR26 ;  /* 0x0000001ae1007c20 */ /* 0x000fc60008400000 */
[----:B------:R-:W4:Y:S02]  /*16ba0*/  LDL.LU R225, [R1+0x118] ;  /* 0x0001180001e17983 */ /* 0x000f240000300800 */
[----:B0-----:R-:W-:Y:S01]  /*16bb0*/  F2FP.SATFINITE.E4M3.F32.PACK_AB_MERGE_C R11, RZ, R0, RZ ;  /* 0x00000000ff0b723e */ /* 0x001fe200048070ff */
[----:B------:R-:W-:Y:S01]  /*16bc0*/  FMUL R0, R224, UR26 ;  /* 0x0000001ae0007c20 */ /* 0x000fe20008400000 */
[----:B------:R2:W-:Y:S04]  /*16bd0*/  @!P3 STG.E.U8 desc[UR22][R26.64+0xb9], R3 ;  /* 0x0000b9031a00b986 */ /* 0x0005e8000c101116 */
[----:B------:R-:W4:Y:S01]  /*16be0*/  LDL.LU R224, [R1+0x11c] ;  /* 0x00011c0001e07983 */ /* 0x000f220000300800 */
        /* <DEDUP_REMOVED lines=14> */
[----:B------:R-:W-:Y:S01]  /*16cd0*/  FMUL R4, R223, UR26 ;  /* 0x0000001adf047c20 */ /* 0x000fe20008400000 */
[----:B------:R-:W-:Y:S01]  /*16ce0*/  F2FP.SATFINITE.E4M3.F32.PACK_AB_MERGE_C R5, RZ, R0, RZ ;  /* 0x00000000ff05723e */ /* 0x000fe200048070ff */
[----:B------:R-:W2:Y:S01]  /*16cf0*/  LDL.LU R223, [R1+0x128] ;  /* 0x0001280001df7983 */ /* 0x000ea20000300800 */
[----:B------:R-:W-:-:S03]  /*16d00*/  F2FP.SATFINITE.E4M3.F32.PACK_AB_MERGE_C R3, RZ, R3, RZ ;  /* 0x00000003ff03723e */ /* 0x000fc600048070ff */
[----:B------:R0:W-:Y:S04]  /*16d10*/  @!P1 STG.E.U8 desc[UR22][R26.64+0xb8], R7 ;  /* 0x0000b8071a009986 */ /* 0x0001e8000c101116 */
[----:B------:R-:W-:Y:S04]  /*16d20*/  @!P6 STG.E.U8 desc[UR22][R24.64+0xc1], R11 ;  /* 0x0000c10b1800e986 */ /* 0x000fe8000c101116 */
[----:B------:R1:W-:Y:S01]  /*16d30*/  @!P5 STG.E.U8 desc[UR22][R24.64+0xc0], R9 ;  /* 0x0000c0091800d986 */ /* 0x0003e2000c101116 */
[----:B0-----:R-:W-:-:S03]  /*16d40*/  F2FP.SATFINITE.E4M3.F32.PACK_AB_MERGE_C R7, RZ, R2, RZ ;  /* 0x00000002ff07723e */ /* 0x001fc600048070ff */
[----:B------:R0:W-:Y:S04]  /*16d50*/  @!P2 STG.E.U8 desc[UR22][R26.64+0xc0], R5 ;  /* 0x0000c0051a00a986 */ /* 0x0001e8000c101116 */
[----:B------:R-:W-:Y:S01]  /*16d60*/  @!P0 STG.E.U8 desc[UR22][R26.64+0xc1], R7 ;  /* 0x0000c1071a008986 */ /* 0x000fe2000c101116 */
[----:B-1----:R-:W-:-:S03]  /*16d70*/  F2FP.SATFINITE.E4M3.F32.PACK_AB_MERGE_C R9, RZ, R4, RZ ;  /* 0x00000004ff09723e */ /* 0x002fc600048070ff */
[----:B------:R1:W-:Y:S01]  /*16d80*/  @!P4 STG.E.U8 desc[UR22][R24.64+0xc8], R3 ;  /* 0x0000c8031800c986 */ /* 0x0003e2000c101116 */
[----:B---3--:R-:W-:-:S03]  /*16d90*/  FMUL R0, R220, UR26 ;  /* 0x0000001adc007c20 */ /* 0x008fc60008400000 */
[----:B------:R-:W3:Y:S02]  /*16da0*/  LDL.LU R220, [R1+0x12c] ;  /* 0x00012c0001dc7983 */ /* 0x000ee40000300800 */
[----:B------:R-:W-:Y:S01]  /*16db0*/  F2FP.SATFINITE.E4M3.F32.PACK_AB_MERGE_C R11, RZ, R0, RZ ;  /* 0x00000000ff0b723e */ /* 0x000fe200048070ff */
[----:B----4-:R-:W-:Y:S02]  /*16dc0*/  FMUL R0, R222, UR26 ;  /* 0x0000001ade007c20 */ /* 0x010fe40008400000 */
[----:B------:R-:W4:Y:S01]  /*16dd0*/  LDL.LU R222, [R1+0x130] ;  /* 0x0001300001de7983 */ /* 0x000f220000300800 */
[----:B------:R-:W-:-:S03]  /*16de0*/  FMUL R2, R225, UR26 ;  /* 0x0000001ae1027c20 */ /* 0x000fc60008400000 */
[----:B------:R-:W4:Y:S01]  /*16df0*/  LDL.LU R225, [R1+0x134] ;  /* 0x0001340001e17983 */ /* 0x000f220000300800 */
[----:B0-----:R-:W-:Y:S01]  /*16e00*/  F2FP.SATFINITE.E4M3.F32.PACK_AB_MERGE_C R5, RZ, R0, RZ ;  /* 0x00000000ff05723e */ /* 0x001fe200048070ff */
[----:B-1----:R-:W-:Y:S02]  /*16e10*/  FMUL R3, R224, UR26 ;  /* 0x0000001ae0037c20 */ /* 0x002fe40008400000 */
        /* <DEDUP_REMOVED lines=12> */
[----:B------:R-:W-:-:S03]  /*16ee0*/  F2FP.SATFINITE.E4M3.F32.PACK_AB_MERGE_C R7, RZ, R2, RZ ;  /* 0x00000002ff07723e */ /* 0x000fc600048070ff */
[----:B------:R0:W-:Y:S01]  /*16ef0*/  @!P5 STG.E.U8 desc[UR22][R24.64+0xc9], R9 ;  /* 0x0000c9091800d986 */ /* 0x0001e2000c101116 */
[----:B------:R-:W-:-:S03]  /*16f00*/  F2FP.SATFINITE.E4M3.F32.PACK_AB_MERGE_C R3, RZ, R3, RZ ;  /* 0x00000003ff03723e */ /* 0x000fc600048070ff */
        /* <DEDUP_REMOVED lines=9> */
[----:B---3--:R-:W-:-:S02]  /*16fa0*/  FMUL R2, R220, UR26 ;  /* 0x0000001adc027c20 */ /* 0x008fc40008400000 */
[----:B------:R-:W3:Y:S01]  /*16fb0*/  LDL.LU R220, [R1+0x144] ;  /* 0x0001440001dc7983 */ /* 0x000ee20000300800 */
[----:B----4-:R-:W-:-:S03]  /*16fc0*/  FMUL R3, R222, UR26 ;  /* 0x0000001ade037c20 */ /* 0x010fc60008400000 */
[----:B------:R-:W4:Y:S01]  /*16fd0*/  LDL.LU R222, [R1+0x148] ;  /* 0x0001480001de7983 */ /* 0x000f220000300800 */
[----:B------:R-:W-:-:S03]  /*16fe0*/  FMUL R4, R225, UR26 ;  /* 0x0000001ae1047c20 */ /* 0x000fc60008400000 */
[----:B------:R-:W4:Y:S01]  /*16ff0*/  LDL.LU R225, [R1+0x14c] ;  /* 0x00014c0001e17983 */ /* 0x000f220000300800 */
[----:B0-----:R-:W-:Y:S01]  /*17000*/  F2FP.SATFINITE.E4M3.F32.PACK_AB_MERGE_C R7, RZ, R2, RZ ;  /* 0x00000002ff07723e */ /* 0x001fe200048070ff */
[----:B------:R-:W-:Y:S02]  /*17010*/  FMUL R0, R224, UR26 ;  /* 0x0000001ae0007c20 */ /* 0x000fe40008400000 */
[----:B------:R-:W4:Y:S01]  /*17020*/  LDL.LU R224, [R1+0x150] ;  /* 0x0001500001e07983 */ /* 0x000f220000300800 */
[----:B--2---:R-:W-:-:S03]  /*17030*/  FMUL R2, R227, UR26 ;  /* 0x0000001ae3027c20 */ /* 0x004fc60008400000 */
[----:B------:R-:W2:Y:S01]  /*17040*/  LDL.LU R227, [R1+0x154] ;  /* 0x0001540001e37983 */ /* 0x000ea20000300800 */
[C---:B------:R-:W-:Y:S02]  /*17050*/  ISETP.LT.OR P0, PT, R34.reuse, 0x9, !P0 ;  /* 0x000000092200780c */ /* 0x040fe40004701670 */
[----:B------:R-:W-:-:S11]  /*17060*/  ISETP.LT.OR P2, PT, R34, 0x9, !P2 ;  /* 0x000000092200780c */ /* 0x000fd60005741670 */
[----:B------:R-:W-:Y:S01]  /*17070*/  @!P0 STG.E.U8 desc[UR22][R26.64+0xd0], R9 ;  /* 0x0000d0091a008986 */ /* 0x000fe2000c101116 */
[----:B------:R-:W-:-:S03]  /*17080*/  ISETP.GE.AND P0, PT, R35, 0xd9, PT ;  /* 0x000000d92300780c */ /* 0x000fc60003f06270 */
[----:B------:R0:W-:Y:S01]  /*17090*/  @!P2 STG.E.U8 desc[UR22][R26.64+0xd1], R11 ;  /* 0x0000d10b1a00a986 */ /* 0x0001e2000c101116 */
[C---:B------:R-:W-:Y:S02]  /*170a0*/  ISETP.GE.AND P2, PT, R35.reuse, 0xda, PT ;  /* 0x000000da2300780c */ /* 0x040fe40003f46270 */
[C---:B------:R-:W-:Y:S02]  /*170b0*/  ISETP.LT.OR P4, PT, R34.reuse, 0x1, !P0 ;  /* 0x000000012200780c */ /* 0x040fe40004781670 */
[C---:B------:R-:W-:Y:S02]  /*170c0*/  ISETP.LT.OR P3, PT, R34.reuse, 0x1, !P2 ;  /* 0x000000012200780c */ /* 0x040fe40005761670 */
[----:B------:R-:W-:Y:S02]  /*170d0*/  ISETP.LT.OR P0, PT, R34, 0x9, !P0 ;  /* 0x000000092200780c */ /* 0x000fe40004701670 */
[----:B------:R-:W-:Y:S02]  /*170e0*/  ISETP.GE.AND P1, PT, R35, 0xe1, PT ;  /* 0x000000e12300780c */ /* 0x000fe40003f26270 */
[----:B------:R-:W-:-:S02]  /*170f0*/  F2FP.SATFINITE.E4M3.F32.PACK_AB_MERGE_C R3, RZ, R3, RZ ;  /* 0x00000003ff03723e */ /* 0x000fc400048070ff */
[C---:B------:R-:W-:Y:S02]  /*17100*/  ISETP.LT.OR P2, PT, R34.reuse, 0x9, !P2 ;  /* 0x000000092200780c */ /* 0x040fe40005741670 */
[----:B------:R-:W-:Y:S01]  /*17110*/  ISETP.LT.OR P5, PT, R34, 0x1, !P1 ;  /* 0x000000012200780c */ /* 0x000fe20004fa1670 */
[----:B------:R1:W-:Y:S01]  /*17120*/  @!P4 STG.E.U8 desc[UR22][R24.64+0xd8], R5 ;  /* 0x0000d8051800c986 */ /* 0x0003e2000c101116 */
[----:B0-----:R-:W-:Y:S01]  /*17130*/  F2FP.SATFINITE.E4M3.F32.PACK_AB_MERGE_C R11, RZ, R0, RZ ;  /* 0x00000000ff0b723e */ /* 0x001fe200048070ff */
[----:B------:R-:W-:Y:S02]  /*17140*/  FMUL R0, R226, UR26 ;  /* 0x0000001ae2007c20 */ /* 0x000fe40008400000 */
[----:B------:R0:W-:Y:S04]  /*17150*/  @!P3 STG.E.U8 desc[UR22][R24.64+0xd9], R7 ;  /* 0x0000d9071800b986 */ /* 0x0001e8000c101116 */
[----:B------:R3:W-:Y:S04]  /*17160*/  @!P0 STG.E.U8 desc[UR22][R26.64+0xd8], R3 ;  /* 0x0000d8031a008986 */ /* 0x0007e8000c101116 */
[----:B------:R-:W2:Y:S04]  /*17170*/  LDL.LU R226, [R1+0x158] ;  /* 0x0001580001e27983 */ /* 0x000ea80000300800 */
[----:B------:R-:W2:Y:S01]  /*17180*/  LDL.LU R223, [R1+0x15c] ;  /* 0x00015c0001df7983 */ /* 0x000ea20000300800 */
[----:B------:R-:W-:-:S02]  /*17190*/  F2FP.SATFINITE.E4M3.F32.PACK_AB_MERGE_C R9, RZ, R4, RZ ;  /* 0x00000004ff09723e */ /* 0x000fc400048070ff */
[----:B-1----:R-:W-:-:S03]  /*171a0*/  F2FP.SATFINITE.E4M3.F32.PACK_AB_MERGE_C R5, RZ, R0, RZ ;  /* 0x00000000ff05723e */ /* 0x002fc600048070ff */
[----:B------:R-:W-:Y:S01]  /*171b0*/  @!P2 STG.E.U8 desc[UR22][R26.64+0xd9], R9 ;  /* 0x0000d9091a00a986 */ /* 0x000fe2000c101116 */
[----:B0-----:R-:W-:-:S03]  /*171c0*/  F2FP.SATFINITE.E4M3.F32.PACK_AB_MERGE_C R7, RZ, R2, RZ ;  /* 0x00000002ff07723e */ /* 0x001fc600048070ff */
[----:B------:R0:W-:Y:S01]  /*171d0*/  @!P5 STG.E.U8 desc[UR22][R24.64+0xe0], R11 ;  /* 0x0000e00b1800d986 */ /* 0x0001e2000c101116 */
[----:B---3--:R-:W-:-:S03]  /*171e0*/  FMUL R3, R220, UR26 ;  /* 0x0000001adc037c20 */ /* 0x008fc60008400000 */
[----:B------:R-:W3:Y:S01]  /*171f0*/  LDL.LU R220, [R1+0x160] ;  /* 0x0001600001dc7983 */ /* 0x000ee20000300800 */
[----:B----4-:R-:W-:-:S03]  /*17200*/  FMUL R4, R222, UR26 ;  /* 0x0000001ade047c20 */ /* 0x010fc60008400000 */
[----:B------:R-:W4:Y:S01]  /*17210*/  LDL.LU R222, [R1+0x164] ;  /* 0x0001640001de7983 */ /* 0x000f220000300800 */
[----:B------:R-:W-:-:S03]  /*17220*/  FMUL R0, R225, UR26 ;  /* 0x0000001ae1007c20 */ /* 0x000fc60008400000 */
[----:B------:R-:W4:Y:S02]  /*17230*/  LDL.LU R225, [R1+0x168] ;  /* 0x0001680001e17983 */ /* 0x000f240000300800 */
[----:B0-----:R-:W-:Y:S01]  /*17240*/  F2FP.SATFINITE.E4M3.F32.PACK_AB_MERGE_C R11, RZ, R0, RZ ;  /* 0x00000000ff0b723e */ /* 0x001fe200048070ff */
        /* <DEDUP_REMOVED lines=12> */
[----:B------:R-:W-:Y:S01]  /*17310*/  ISETP.LT.OR P5, PT, R34, 0x1, !P2 ;  /* 0x000000012200780c */ /* 0x000fe200057a1670 */
[----:B------:R0:W-:Y:S01]  /*17320*/  @!P4 STG.E.U8 desc[UR22][R24.64+0xe1], R5 ;  /* 0x0000e1051800c986 */ /* 0x0001e2000c101116 */
[----:B------:R-:W-:-:S03]  /*17330*/  F2FP.SATFINITE.E4M3.F32.PACK_AB_MERGE_C R9, RZ, R4, RZ ;  /* 0x00000004ff09723e */ /* 0x000fc600048070ff */
[----:B------:R-:W-:Y:S04]  /*17340*/  @!P3 STG.E.U8 desc[UR22][R26.64+0xe1], R3 ;  /* 0x0000e1031a00b986 */ /* 0x000fe8000c101116 */
[----:B------:R1:W-:Y:S01]  /*17350*/  @!P1 STG.E.U8 desc[UR22][R26.64+0xe0], R7 ;  /* 0x0000e0071a009986 */ /* 0x0003e2000c101116 */
[----:B0-----:R-:W-:-:S03]  /*17360*/  F2FP.SATFINITE.E4M3.F32.PACK_AB_MERGE_C R5, RZ, R0, RZ ;  /* 0x00000000ff05723e */ /* 0x001fc600048070ff */
[----:B------:R-:W-:Y:S01]  /*17370*/  @!P6 STG.E.U8 desc[UR22][R24.64+0xe9], R11 ;  /* 0x0000e90b1800e986 */ /* 0x000fe2000c101116 */
[----:B-1----:R-:W-:Y:S01]  /*17380*/  F2FP.SATFINITE.E4M3.F32.PACK_AB_MERGE_C R7, RZ, R2, RZ ;  /* 0x00000002ff07723e */ /* 0x002fe200048070ff */
[----:B------:R-:W-:Y:S02]  /*17390*/  FMUL R3, R226, UR26 ;  /* 0x0000001ae2037c20 */ /* 0x000fe40008400000 */
[----:B------:R-:W2:Y:S01]  /*173a0*/  LDL.LU R226, [R1+0x174] ;  /* 0x0001740001e27983 */ /* 0x000ea20000300800 */
[----:B------:R-:W-:-:S03]  /*173b0*/  FMUL R4, R223, UR26 ;  /* 0x0000001adf047c20 */ /* 0x000fc60008400000 */
[----:B------:R-:W2:Y:S04]  /*173c0*/  LDL.LU R223, [R1+0x178] ;  /* 0x0001780001df7983 */ /* 0x000ea80000300800 */
[----:B------:R0:W-:Y:S02]  /*173d0*/  @!P5 STG.E.U8 desc[UR22][R24.64+0xe8], R9 ;  /* 0x0000e8091800d986 */ /* 0x0001e4000c101116 */
[----:B0-----:R-:W-:Y:S01]  /*173e0*/  F2FP.SATFINITE.E4M3.F32.PACK_AB_MERGE_C R9, RZ, R4, RZ ;  /* 0x00000004ff09723e */ /* 0x001fe200048070ff */
[----:B---3--:R-:W-:Y:S02]  /*173f0*/  FMUL R0, R220, UR26 ;  /* 0x0000001adc007c20 */ /* 0x008fe40008400000 */
[----:B------:R-:W3:Y:S03]  /*17400*/  LDL.LU R220, [R1+0x17c] ;  /* 0x00017c0001dc7983 */ /* 0x000ee60000300800 */
[----:B------:R-:W-:Y:S01]  /*17410*/  F2FP.SATFINITE.E4M3.F32.PACK_AB_MERGE_C R11, RZ, R0, RZ ;  /* 0x00000000ff0b723e */ /* 0x000fe200048070ff */
[----:B----4-:R-:W-:-:S02]  /*17420*/  FMUL R0, R222, UR26 ;  /* 0x0000001ade007c20 */ /* 0x010fc40008400000 */
        /* <DEDUP_REMOVED lines=8> */
[----:B------:R-:W-:Y:S02]  /*174b0*/  ISETP.LT.OR P4, PT, R34, 0x1, !P3 ;  /* 0x000000012200780c */ /* 0x000fe40005f81670 */
[----:B------:R-:W-:Y:S02]  /*174c0*/  ISETP.GE.AND P1, PT, R35, 0xf2, PT ;  /* 0x000000f22300780c */ /* 0x000fe40003f26270 */
[----:B------:R-:W-:-:S02]  /*174d0*/  F2FP.SATFINITE.E4M3.F32.PACK_AB_MERGE_C R3, RZ, R3, RZ ;  /* 0x00000003ff03723e */ /* 0x000fc400048070ff */
[----:B------:R-:W-:-:S03]  /*174e0*/  ISETP.LT.OR P5, PT, R34, 0x1, !P1 ;  /* 0x000000012200780c */ /* 0x000fc60004fa1670 */
[----:B------:R0:W-:Y:S01]  /*174f0*/  @!P2 STG.E.U8 desc[UR22][R26.64+0xe8], R5 ;  /* 0x0000e8051a00a986 */ /* 0x0001e2000c101116 */
[----:B------:R-:W-:Y:S02]  /*17500*/  ISETP.GE.AND P2, PT, R35, 0xfa, PT ;  /* 0x000000fa2300780c */ /* 0x000fe40003f46270 */
[C---:B------:R-:W-:Y:S01]  /*17510*/  ISETP.LT.OR P3, PT, R34.reuse, 0x9, !P3 ;  /* 0x000000092200780c */ /* 0x040fe20005f61670 */
[----:B------:R-:W-:Y:S01]  /*17520*/  @!P0 STG.E.U8 desc[UR22][R26.64+0xe9], R7 ;  /* 0x0000e9071a008986 */ /* 0x000fe2000c101116 */
[----:B------:R-:W-:-:S03]  /*17530*/  ISETP.LT.OR P1, PT, R34, 0x9, !P1 ;  /* 0x000000092200780c */ /* 0x000fc60004f21670 */
[----:B------:R1:W-:Y:S01]  /*17540*/  @!P4 STG.E.U8 desc[UR22][R24.64+0xf0], R3 ;  /* 0x0000f0031800c986 */ /* 0x0003e2000c101116 */
[----:B------:R-:W-:Y:S02]  /*17550*/  ISETP.LT.OR P4, PT, R34, 0x1, !P2 ;  /* 0x000000012200780c */ /* 0x000fe40005781670 */
[----:B0-----:R-:W-:Y:S01]  /*17560*/  F2FP.SATFINITE.E4M3.F32.PACK_AB_MERGE_C R5, RZ, R0, RZ ;  /* 0x00000000ff05723e */ /* 0x001fe200048070ff */
[----:B-1----:R-:W-:Y:S01]  /*17570*/  FMUL R3, R224, UR26 ;  /* 0x0000001ae0037c20 */ /* 0x002fe20008400000 */
[----:B------:R0:W-:Y:S04]  /*17580*/  @!P5 STG.E.U8 desc[UR22][R24.64+0xf1], R9 ;  /* 0x0000f1091800d986 */ /* 0x0001e8000c101116 */
[----:B------:R-:W-:Y:S01]  /*17590*/  F2FP.SATFINITE.E4M3.F32.PACK_AB_MERGE_C R3, RZ, R3, RZ ;  /* 0x00000003ff03723e */ /* 0x000fe200048070ff */
[----:B------:R-:W2:Y:S01]  /*175a0*/  LDL.LU R224, [R1+0x18c] ;  /* 0x00018c0001e07983 */ /* 0x000ea20000300800 */
[----:B------:R-:W-:Y:S01]  /*175b0*/  FMUL R0, R226, UR26 ;  /* 0x0000001ae2007c20 */ /* 0x000fe20008400000 */
[----:B------:R-:W-:-:S02]  /*175c0*/  F2FP.SATFINITE.E4M3.F32.PACK_AB_MERGE_C R7, RZ, R2, RZ ;  /* 0x00000002ff07723e */ /* 0x000fc400048070ff */
[----:B------:R1:W-:Y:S04]  /*175d0*/  @!P3 STG.E.U8 desc[UR22][R26.64+0xf0], R11 ;  /* 0x0000f00b1a00b986 */ /* 0x0003e8000c101116 */
[----:B------:R1:W-:Y:S01]  /*175e0*/  @!P1 STG.E.U8 desc[UR22][R26.64+0xf1], R5 ;  /* 0x0000f1051a009986 */ /* 0x0003e2000c101116 */
[----:B0-----:R-:W-:-:S03]  /*175f0*/  F2FP.SATFINITE.E4M3.F32.PACK_AB_MERGE_C R9, RZ, R4, RZ ;  /* 0x00000004ff09723e */ /* 0x001fc600048070ff */
[----:B------:R-:W2:Y:S04]  /*17600*/  LDL.LU R226, [R1+0x190] ;  /* 0x0001900001e27983 */ /* 0x000ea80000300800 */
[----:B------:R4:W-:Y:S01]  /*17610*/  @!P4 STG.E.U8 desc[UR22][R24.64+0xf9], R3 ;  /* 0x0000f9031800c986 */ /* 0x0009e2000c101116 */
[----:B-1----:R-:W-:Y:S01]  /*17620*/  F2FP.SATFINITE.E4M3.F32.PACK_AB_MERGE_C R11, RZ, R0, RZ ;  /* 0x00000000ff0b723e */ /* 0x002fe200048070ff */
[----:B------:R-:W-:-:S05]  /*17630*/  FMUL R0, R223, UR26 ;  /* 0x0000001adf007c20 */ /* 0x000fca0008400000 */
[----:B------:R-:W-:Y:S01]  /*17640*/  F2FP.SATFINITE.E4M3.F32.PACK_AB_MERGE_C R5, RZ, R0, RZ ;  /* 0x00000000ff05723e */ /* 0x000fe200048070ff */
[----:B---3--:R-:W-:Y:S02]  /*17650*/  FMUL R2, R220, UR26 ;  /* 0x0000001adc027c20 */ /* 0x008fe40008400000 */
[----:B------:R-:W3:Y:S01]  /*17660*/  LDL.LU R220, [R1+0x194] ;  /* 0x0001940001dc7983 */ /* 0x000ee20000300800 */
[----:B----4-:R-:W-:-:S03]  /*17670*/  FMUL R3, R222, UR26 ;  /* 0x0000001ade037c20 */ /* 0x010fc60008400000 */
        /* <DEDUP_REMOVED lines=9> */
[----:B------:R-:W-:-:S09]  /*17710*/  ISETP.GE.AND P1, PT, R35, 0x109, PT ;  /* 0x000001092300780c */ /* 0x000fd20003f26270 */
[----:B------:R0:W-:Y:S04]  /*17720*/  @!P3 STG.E.U8 desc[UR22][R24.64+0xf8], R7 ;  /* 0x0000f8071800b986 */ /* 0x0001e8000c101116 */
[----:B------:R-:W-:Y:S01]  /*17730*/  @!P0 STG.E.U8 desc[UR22][R26.64+0xf8], R9 ;  /* 0x0000f8091a008986 */ /* 0x000fe2000c101116 */
[----:B------:R-:W-:-:S03]  /*17740*/  ISETP.GE.AND P0, PT, R35, 0x101, PT ;  /* 0x000001012300780c */ /* 0x000fc60003f06270 */
[----:B------:R1:W-:Y:S01]  /*17750*/  @!P2 STG.E.U8 desc[UR22][R26.64+0xf9], R11 ;  /* 0x0000f90b1a00a986 */ /* 0x0003e2000c101116 */
[----:B------:R-:W-:Y:S02]  /*17760*/  ISETP.GE.AND P2, PT, R35, 0x102, PT ;  /* 0x000001022300780c */ /* 0x000fe40003f46270 */
[C---:B------:R-:W-:Y:S02]  /*17770*/  ISETP.LT.OR P4, PT, R34.reuse, 0x1, !P0 ;  /* 0x000000012200780c */ /* 0x040fe40004781670 */
[C---:B------:R-:W-:Y:S02]  /*17780*/  ISETP.LT.OR P3, PT, R34.reuse, 0x1, !P2 ;  /* 0x000000012200780c */ /* 0x040fe40005761670 */
[C---:B------:R-:W-:Y:S02]  /*17790*/  ISETP.LT.OR P0, PT, R34.reuse, 0x9, !P0 ;  /* 0x000000092200780c */ /* 0x040fe40004701670 */
[C---:B------:R-:W-:Y:S02]  /*177a0*/  ISETP.LT.OR P2, PT, R34.reuse, 0x9, !P2 ;  /* 0x000000092200780c */ /* 0x040fe40005741670 */
[----:B------:R-:W-:-:S02]  /*177b0*/  ISETP.LT.OR P5, PT, R34, 0x1, !P1 ;  /* 0x000000012200780c */ /* 0x000fc40004fa1670 */
[----:B0-----:R-:W-:Y:S02]  /*177c0*/  F2FP.SATFINITE.E4M3.F32.PACK_AB_MERGE_C R7, RZ, R2, RZ ;  /* 0x00000002ff07723e */ /* 0x001fe400048070ff */
[----:B------:R-:W-:Y:S02]  /*177d0*/  F2FP.SATFINITE.E4M3.F32.PACK_AB_MERGE_C R3, RZ, R3, RZ ;  /* 0x00000003ff03723e */ /* 0x000fe400048070ff */
[----:B-1----:R-:W-:Y:S01]  /*177e0*/  F2FP.SATFINITE.E4M3.F32.PACK_AB_MERGE_C R11, RZ, R0, RZ ;  /* 0x00000000ff0b723e */ /* 0x002fe200048070ff */
[----:B------:R-:W-:Y:S01]  /*177f0*/  FMUL R0, R224, UR26 ;  /* 0x0000001ae0007c20 */ /* 0x000fe20008400000 */
[----:B------:R0:W-:Y:S01]  /*17800*/  @!P4 STG.E.U8 desc[UR22][R24.64+0x100], R5 ;  /* 0x000100051800c986 */ /* 0x0001e2000c101116 */
[----:B------:R-:W-:-:S03]  /*17810*/  F2FP.SATFINITE.E4M3.F32.PACK_AB_MERGE_C R9, RZ, R4, RZ ;  /* 0x00000004ff09723e */ /* 0x000fc600048070ff */
[----:B------:R-:W-:Y:S01]  /*17820*/  @!P3 STG.E.U8 desc[UR22][R24.64+0x101], R7 ;  /* 0x000101071800b986 */ /* 0x000fe2000c101116 */
[----:B------:R-:W-:-:S03]  /*17830*/  FMUL R2, R226, UR26 ;  /* 0x0000001ae2027c20 */ /* 0x000fc60008400000 */
[----:B------:R-:W2:Y:S04]  /*17840*/  LDL.LU R224, [R1+0x1a4] ;  /* 0x0001a40001e07983 */ /* 0x000ea80000300800 */
[----:B------:R3:W-:Y:S01]  /*17850*/  @!P0 STG.E.U8 desc[UR22][R26.64+0x100], R3 ;  /* 0x000100031a008986 */ /* 0x0007e2000c101116 */
[----:B0-----:R-:W-:-:S03]  /*17860*/  F2FP.SATFINITE.E4M3.F32.PACK_AB_MERGE_C R5, RZ, R0, RZ ;  /* 0x00000000ff05723e */ /* 0x001fc600048070ff */
[----:B------:R-:W2:Y:S04]  /*17870*/  LDL.LU R226, [R1+0x1a8] ;  /* 0x0001a80001e27983 */ /* 0x000ea80000300800 */
[----:B------:R-:W2:Y:S04]  /*17880*/  LDL.LU R223, [R1+0x1ac] ;  /* 0x0001ac0001df7983 */ /* 0x000ea80000300800 */
[----:B------:R-:W-:Y:S04]  /*17890*/  @!P2 STG.E.U8 desc[UR22][R26.64+0x101], R9 ;  /* 0x000101091a00a986 */ /* 0x000fe8000c101116 */
[----:B------:R0:W-:Y:S01]  /*178a0*/  @!P5 STG.E.U8 desc[UR22][R24.64+0x108], R11 ;  /* 0x0001080b1800d986 */ /* 0x0001e2000c101116 */
[----:B---3--:R-:W-:-:S03]  /*178b0*/  FMUL R3, R220, UR26 ;  /* 0x0000001adc037c20 */ /* 0x008fc60008400000 */
[----:B------:R-:W3:Y:S01]  /*178c0*/  LDL.LU R220, [R1+0x1b0] ;  /* 0x0001b00001dc7983 */ /* 0x000ee20000300800 */
[----:B----4-:R-:W-:Y:S01]  /*178d0*/  FMUL R0, R225, UR26 ;  /* 0x0000001ae1007c20 */ /* 0x010fe20008400000 */
[----:B------:R-:W-:Y:S02]  /*178e0*/  FMUL R4, R222, UR26 ;  /* 0x0000001ade047c20 */ /* 0x000fe40008400000 */
[----:B------:R-:W4:Y:S02]  /*178f0*/  LDL.LU R222, [R1+0x1b4] ;  /* 0x0001b40001de7983 */ /* 0x000f240000300800 */
[----:B0-----:R-:W-:Y:S01]  /*17900*/  F2FP.SATFINITE.E4M3.F32.PACK_AB_MERGE_C R11, RZ, R0, RZ ;  /* 0x00000000ff0b723e */ /* 0x001fe200048070ff */
[----:B--2---:R-:W-:Y:S02]  /*17910*/  FMUL R0, R227, UR26 ;  /* 0x0000001ae3007c20 */ /* 0x004fe40008400000 */
[----:B------:R-:W2:Y:S01]  /*17920*/  LDL.LU R227, [R1+0x1b8] ;  /* 0x0001b80001e37983 */ /* 0x000ea20000300800 */
[----:B------:R-:W-:-:S02]  /*17930*/  ISETP.GE.AND P3, PT, R35, 0x10a, PT ;  /* 0x0000010a2300780c */ /* 0x000fc40003f66270 */
[----:B------:R-:W-:Y:S01]  /*17940*/  ISETP.GE.AND P0, PT, R35, 0x112, PT ;  /* 0x000001122300780c */ /* 0x000fe20003f06270 */
[----:B------:R-:W2:Y:S01]  /*17950*/  LDL.LU R225, [R1+0x1bc] ;  /* 0x0001bc0001e17983 */ /* 0x000ea20000300800 */
[C---:B------:R-:W-:Y:S02]  /*17960*/  ISETP.LT.OR P4, PT, R34.reuse, 0x1, !P3 ;  /* 0x000000012200780c */ /* 0x040fe40005f81670 */
[C---:B------:R-:W-:Y:S02]  /*17970*/  ISETP.LT.OR P3, PT, R34.reuse, 0x9, !P3 ;  /* 0x000000092200780c */ /* 0x040fe40005f61670 */
[C---:B------:R-:W-:Y:S02]  /*17980*/  ISETP.LT.OR P1, PT, R34.reuse, 0x9, !P1 ;  /* 0x000000092200780c */ /* 0x040fe40004f21670 */
[----:B------:R-:W-:Y:S02]  /*17990*/  ISETP.LT.OR P6, PT, R34, 0x1, !P0 ;  /* 0x000000012200780c */ /* 0x000fe400047c1670 */
[----:B------:R-:W-:-:S02]  /*179a0*/  F2FP.SATFINITE.E4M3.F32.PACK_AB_MERGE_C R3, RZ, R3, RZ ;  /* 0x00000003ff03723e */ /* 0x000fc400048070ff */
[----:B------:R-:W-:-:S03]  /*179b0*/  F2FP.SATFINITE.E4M3.F32.PACK_AB_MERGE_C R7, RZ, R2, RZ ;  /* 0x00000002ff07723e */ /* 0x000fc600048070ff */
[----:B------:R0:W-:Y:S01]  /*179c0*/  @!P4 STG.E.U8 desc[UR22][R24.64+0x109], R5 ;  /* 0x000109051800c986 */ /* 0x0001e2000c101116 */
[----:B------:R-:W-:-:S03]  /*179d0*/  F2FP.SATFINITE.E4M3.F32.PACK_AB_MERGE_C R9, RZ, R4, RZ ;  /* 0x00000004ff09723e */ /* 0x000fc600048070ff */
[----:B------:R1:W-:Y:S04]  /*179e0*/  @!P3 STG.E.U8 desc[UR22][R26.64+0x109], R3 ;  /* 0x000109031a00b986 */ /* 0x0003e8000c101116 */
[----:B------:R1:W-:Y:S01]  /*179f0*/  @!P1 STG.E.U8 desc[UR22][R26.64+0x108], R7 ;  /* 0x000108071a009986 */ /* 0x0003e2000c101116 */
[----:B0-----:R-:W-:-:S03]  /*17a00*/  F2FP.SATFINITE.E4M3.F32.PACK_AB_MERGE_C R5, RZ, R0, RZ ;  /* 0x00000000ff05723e */ /* 0x001fc600048070ff */
[----:B------:R0:W-:Y:S01]  /*17a10*/  @!P6 STG.E.U8 desc[UR22][R24.64+0x111], R11 ;  /* 0x0001110b1800e986 */ /* 0x0001e2000c101116 */
[----:B------:R-:W-:-:S03]  /*17a20*/  FMUL R2, R224, UR26 ;  /* 0x0000001ae0027c20 */ /* 0x000fc60008400000 */
[----:B------:R-:W2:Y:S01]  /*17a30*/  LDL.LU R224, [R1+0x1c0] ;  /* 0x0001c00001e07983 */ /* 0x000ea20000300800 */
[----:B-1----:R-:W-:-:S03]  /*17a40*/  FMUL R3, R226, UR26 ;  /* 0x0000001ae2037c20 */ /* 0x002fc60008400000 */
[----:B------:R-:W2:Y:S01]  /*17a50*/  LDL.LU R226, [R1+0x1c4] ;  /* 0x0001c40001e27983 */ /* 0x000ea20000300800 */
[----:B------:R-:W-:-:S03]  /*17a60*/  FMUL R4, R223, UR26 ;  /* 0x0000001adf047c20 */ /* 0x000fc60008400000 */
[----:B------:R-:W2:Y:S01]  /*17a70*/  LDL.LU R223, [R1+0x1c8] ;  /* 0x0001c80001df7983 */ /* 0x000ea20000300800 */
[----:B------:R-:W-:Y:S01]  /*17a80*/  F2FP.SATFINITE.E4M3.F32.PACK_AB_MERGE_C R7, RZ, R2, RZ ;  /* 0x00000002ff07723e */ /* 0x000fe200048070ff */
[----:B---3--:R-:W-:Y:S02]  /*17a90*/  FMUL R0, R220, UR26 ;  /* 0x0000001adc007c20 */ /* 0x008fe40008400000 */
[----:B------:R-:W3:Y:S03]  /*17aa0*/  LDL.LU R220, [R1+0x1cc] ;  /* 0x0001cc0001dc7983 */ /* 0x000ee60000300800 */
[----:B0-----:R-:W-:Y:S01]  /*17ab0*/  F2FP.SATFINITE.E4M3.F32.PACK_AB_MERGE_C R11, RZ, R0, RZ ;  /* 0x00000000ff0b723e */ /* 0x001fe200048070ff */
[----:B----4-:R-:W-:Y:S02]  /*17ac0*/  FMUL R0, R222, UR26 ;  /* 0x0000001ade007c20 */ /* 0x010fe40008400000 */
        /* <DEDUP_REMOVED lines=20> */
[----:B0-----:R-:W-:Y:S02]  /*17c10*/  F2FP.SATFINITE.E4M3.F32.PACK_AB_MERGE_C R9, RZ, R4, RZ ;  /* 0x00000004ff09723e */ /* 0x001fe400048070ff */
[----:B-1----:R-:W-:Y:S01]  /*17c20*/  F2FP.SATFINITE.E4M3.F32.PACK_AB_MERGE_C R5, RZ, R0, RZ ;  /* 0x00000000ff05723e */ /* 0x002fe200048070ff */
[----:B------:R-:W-:Y:S02]  /*17c30*/  FMUL R3, R225, UR26 ;  /* 0x0000001ae1037c20 */ /* 0x000fe40008400000 */
[----:B------:R-:W2:Y:S01]  /*17c40*/  LDL.LU R225, [R1+0x1d8] ;  /* 0x0001d80001e17983 */ /* 0x000ea20000300800 */
[----:B------:R-:W-:Y:S02]  /*17c50*/  F2FP.SATFINITE.E4M3.F32.PACK_AB_MERGE_C R7, RZ, R2, RZ ;  /* 0x00000002ff07723e */ /* 0x000fe400048070ff */
[----:B------:R-:W-:Y:S01]  /*17c60*/  F2FP.SATFINITE.E4M3.F32.PACK_AB_MERGE_C R3, RZ, R3, RZ ;  /* 0x00000003ff03723e */ /* 0x000fe200048070ff */
[----:B------:R-:W-:-:S02]  /*17c70*/  FMUL R4, R224, UR26 ;  /* 0x0000001ae0047c20 */ /* 0x000fc40008400000 */
[----:B------:R-:W2:Y:S01]  /*17c80*/  LDL.LU R224, [R1+0x1dc] ;  /* 0x0001dc0001e07983 */ /* 0x000ea20000300800 */
[----:B------:R-:W-:-:S03]  /*17c90*/  FMUL R0, R226, UR26 ;  /* 0x0000001ae2007c20 */ /* 0x000fc60008400000 */
[----:B------:R-:W2:Y:S04]  /*17ca0*/  LDL.LU R226, [R1+0x1e0] ;  /* 0x0001e00001e27983 */ /* 0x000ea80000300800 */
[----:B------:R0:W-:Y:S04]  /*17cb0*/  @!P5 STG.E.U8 desc[UR22][R24.64+0x119], R9 ;  /* 0x000119091800d986 */ /* 0x0001e8000c101116 */
[----:B------:R-:W-:Y:S04]  /*17cc0*/  @!P3 STG.E.U8 desc[UR22][R26.64+0x118], R11 ;  /* 0x0001180b1a00b986 */ /* 0x000fe8000c101116 */
[----:B------:R-:W-:Y:S04]  /*17cd0*/  @!P1 STG.E.U8 desc[UR22][R26.64+0x119], R5 ;  /* 0x000119051a009986 */ /* 0x000fe8000c101116 */
[----:B------:R4:W-:Y:S01]  /*17ce0*/  @!P4 STG.E.U8 desc[UR22][R24.64+0x121], R3 ;  /* 0x000121031800c986 */ /* 0x0009e2000c101116 */
[----:B0-----:R-:W-:Y:S01]  /*17cf0*/  F2FP.SATFINITE.E4M3.F32.PACK_AB_MERGE_C R9, RZ, R4, RZ ;  /* 0x00000004ff09723e */ /* 0x001fe200048070ff */
[----:B---3--:R-:W-:-:S02]  /*17d00*/  FMUL R2, R220, UR26 ;  /* 0x0000001adc027c20 */ /* 0x008fc40008400000 */
[----:B------:R-:W3:Y:S01]  /*17d10*/  LDL.LU R220, [R1+0x1e4] ;  /* 0x0001e40001dc7983 */ /* 0x000ee20000300800 */
[----:B----4-:R-:W-:-:S03]  /*17d20*/  FMUL R3, R222, UR26 ;  /* 0x0000001ade037c20 */ /* 0x010fc60008400000 */
[----:B------:R-:W4:Y:S01]  /*17d30*/  LDL.LU R222, [R1+0x1e8] ;  /* 0x0001e80001de7983 */ /* 0x000f220000300800 */
[----:B--2---:R-:W-:-:S03]  /*17d40*/  FMUL R4, R227, UR26 ;  /* 0x0000001ae3047c20 */ /* 0x004fc60008400000 */
[----:B------:R-:W2:Y:S01]  /*17d50*/  LDL.LU R227, [R1+0x1ec] ;  /* 0x0001ec0001e37983 */ /* 0x000ea20000300800 */
[----:B------:R-:W-:Y:S02]  /*17d60*/  ISETP.GE.AND P0, PT, R35, 0x121, PT ;  /* 0x000001212300780c */ /* 0x000fe40003f06270 */
[C---:B------:R-:W-:Y:S02]  /*17d70*/  ISETP.LT.OR P2, PT, R34.reuse, 0x9, !P2 ;  /* 0x000000092200780c */ /* 0x040fe40005741670 */
[C---:B------:R-:W-:Y:S02]  /*17d80*/  ISETP.LT.OR P3, PT, R34.reuse, 0x1, !P0 ;  /* 0x000000012200780c */ /* 0x040fe40004761670 */
[----:B------:R-:W-:Y:S02]  /*17d90*/  ISETP.LT.OR P0, PT, R34, 0x9, !P0 ;  /* 0x000000092200780c */ /* 0x000fe40004701670 */
[----:B------:R-:W-:Y:S01]  /*17da0*/  F2FP.SATFINITE.E4M3.F32.PACK_AB_MERGE_C R11, RZ, R0, RZ ;  /* 0x00000000ff0b723e */ /* 0x000fe200048070ff */
[----:B------:R-:W-:-:S08]  /*17db0*/  FMUL R0, R223, UR26 ;  /* 0x0000001adf007c20 */ /* 0x000fd00008400000 */
[----:B------:R0:W-:Y:S04]  /*17dc0*/  @!P3 STG.E.U8 desc[UR22][R24.64+0x120], R7 ;  /* 0x000120071800b986 */ /* 0x0001e8000c101116 */
[----:B------:R-:W-:Y:S01]  /*17dd0*/  @!P0 STG.E.U8 desc[UR22][R26.64+0x120], R9 ;  /* 0x000120091a008986 */ /* 0x000fe2000c101116 */
[----:B------:R-:W-:-:S03]  /*17de0*/  ISETP.GE.AND P0, PT, R35, 0x129, PT ;  /* 0x000001292300780c */ /* 0x000fc60003f06270 */
[----:B------:R1:W-:Y:S01]  /*17df0*/  @!P2 STG.E.U8 desc[UR22][R26.64+0x121], R11 ;  /* 0x0001210b1a00a986 */ /* 0x0003e2000c101116 */
[----:B------:R-:W-:Y:S02]  /*17e00*/  ISETP.GE.AND P2, PT, R35, 0x12a, PT ;  /* 0x0000012a2300780c */ /* 0x000fe40003f46270 */
[C---:B------:R-:W-:Y:S02]  /*17e10*/  ISETP.LT.OR P4, PT, R34.reuse, 0x1, !P0 ;  /* 0x000000012200780c */ /* 0x040fe40004781670 */
[C---:B------:R-:W-:Y:S02]  /*17e20*/  ISETP.LT.OR P3, PT, R34.reuse, 0x1, !P2 ;  /* 0x000000012200780c */ /* 0x040fe40005761670 */
[----:B------:R-:W-:Y:S02]  /*17e30*/  ISETP.LT.OR P0, PT, R34, 0x9, !P0 ;  /* 0x000000092200780c */ /* 0x000fe40004701670 */
[----:B------:R-:W-:Y:S02]  /*17e40*/  F2FP.SATFINITE.E4M3.F32.PACK_AB_MERGE_C R5, RZ, R0, RZ ;  /* 0x00000000ff05723e */ /* 0x000fe400048070ff */
[----:B0-----:R-:W-:-:S02]  /*17e50*/  F2FP.SATFINITE.E4M3.F32.PACK_AB_MERGE_C R7, RZ, R2, RZ ;  /* 0x00000002ff07723e */ /* 0x001fc400048070ff */
[----:B------:R-:W-:Y:S01]  /*17e60*/  F2FP.SATFINITE.E4M3.F32.PACK_AB_MERGE_C R3, RZ, R3, RZ ;  /* 0x00000003ff03723e */ /* 0x000fe200048070ff */
[----:B------:R-:W-:Y:S02]  /*17e70*/  FMUL R0, R225, UR26 ;  /* 0x0000001ae1007c20 */ /* 0x000fe40008400000 */
[----:B------:R-:W4:Y:S03]  /*17e80*/  LDL.LU R225, [R1+0x1f0] ;  /* 0x0001f00001e17983 */ /* 0x000f260000300800 */
[----:B-1----:R-:W-:Y:S01]  /*17e90*/  F2FP.SATFINITE.E4M3.F32.PACK_AB_MERGE_C R11, RZ, R0, RZ ;  /* 0x00000000ff0b723e */ /* 0x002fe200048070ff */
[----:B------:R0:W-:Y:S01]  /*17ea0*/  @!P4 STG.E.U8 desc[UR22][R24.64+0x128], R5 ;  /* 0x000128051800c986 */ /* 0x0001e2000c101116 */
[----:B------:R-:W-:-:S03]  /*17eb0*/  FMUL R0, R224, UR26 ;  /* 0x0000001ae0007c20 */ /* 0x000fc60008400000 */
[----:B------:R-:W-:Y:S04]  /*17ec0*/  @!P3 STG.E.U8 desc[UR22][R24.64+0x129], R7 ;  /* 0x000129071800b986 */ /* 0x000fe8000c101116 */
[----:B------:R-:W4:Y:S01]  /*17ed0*/  LDL.LU R224, [R1+0x1f4] ;  /* 0x0001f40001e07983 */ /* 0x000f220000300800 */
[----:B------:R-:W-:-:S03]  /*17ee0*/  FMUL R2, R226, UR26 ;  /* 0x0000001ae2027c20 */ /* 0x000fc60008400000 */
[----:B------:R3:W-:Y:S04]  /*17ef0*/  @!P0 STG.E.U8 desc[UR22][R26.64+0x128], R3 ;  /* 0x000128031a008986 */ /* 0x0007e8000c101116 */
[----:B------:R-:W4:Y:S04]  /*17f00*/  LDL.LU R226, [R1+0x1f8] ;  /* 0x0001f80001e27983 */ /* 0x000f280000300800 */
[----:B------:R-:W4:Y:S01]  /*17f10*/  LDL.LU R223, [R1+0x1fc] ;  /* 0x0001fc0001df7983 */ /* 0x000f220000300800 */
[----:B0-----:R-:W-:Y:S01]  /*17f20*/  F2FP.SATFINITE.E4M3.F32.PACK_AB_MERGE_C R5, RZ, R0, RZ ;  /* 0x00000000ff05723e */ /* 0x001fe200048070ff */
[----:B---3--:R-:W-:-:S02]  /*17f30*/  FMUL R3, R220, UR26 ;  /* 0x0000001adc037c20 */ /* 0x008fc40008400000 */
[----:B------:R-:W3:Y:S01]  /*17f40*/  LDL.LU R220, [R1+0x200] ;  /* 0x0002000001dc7983 */ /* 0x000ee20000300800 */
[----:B--2---:R-:W-:-:S03]  /*17f50*/  FMUL R0, R227, UR26 ;  /* 0x0000001ae3007c20 */ /* 0x004fc60008400000 */
[----:B------:R-:W2:Y:S01]  /*17f60*/  LDL.LU R227, [R1+0x204] ;  /* 0x0002040001e37983 */ /* 0x000ea20000300800 */
[C---:B------:R-:W-:Y:S02]  /*17f70*/  ISETP.GE.AND P1, PT, R35.reuse, 0x131, PT ;  /* 0x000001312300780c */ /* 0x040fe40003f26270 */
[C---:B------:R-:W-:Y:S02]  /*17f80*/  ISETP.LT.OR P2, PT, R34.reuse, 0x9, !P2 ;  /* 0x000000092200780c */ /* 0x040fe40005741670 */
[C---:B------:R-:W-:Y:S02]  /*17f90*/  ISETP.LT.OR P5, PT, R34.reuse, 0x1, !P1 ;  /* 0x000000012200780c */ /* 0x040fe40004fa1670 */
[----:B------:R-:W-:Y:S02]  /*17fa0*/  ISETP.GE.AND P3, PT, R35, 0x132, PT ;  /* 0x000001322300780c */ /* 0x000fe40003f66270 */
[----:B------:R-:W-:Y:S02]  /*17fb0*/  F2FP.SATFINITE.E4M3.F32.PACK_AB_MERGE_C R9, RZ, R4, RZ ;  /* 0x00000004ff09723e */ /* 0x000fe400048070ff */
[----:B------:R-:W-:-:S02]  /*17fc0*/  ISETP.LT.OR P4, PT, R34, 0x1, !P3 ;  /* 0x000000012200780c */ /* 0x000fc40005f81670 */
[----:B------:R-:W-:Y:S02]  /*17fd0*/  ISETP.GE.AND P0, PT, R35, 0x13a, PT ;  /* 0x0000013a2300780c */ /* 0x000fe40003f06270 */
[C---:B------:R-:W-:Y:S01]  /*17fe0*/  ISETP.LT.OR P1, PT, R34.reuse, 0x9, !P1 ;  /* 0x000000092200780c */ /* 0x040fe20004f21670 */
[----:B------:R-:W-:Y:S01]  /*17ff0*/  @!P2 STG.E.U8 desc[UR22][R26.64+0x129], R9 ;  /* 0x000129091a00a986 */ /* 0x000fe2000c101116 */
[C---:B------:R-:W-:Y:S02]  /*18000*/  ISETP.LT.OR P3, PT, R34.reuse, 0x9, !P3 ;  /* 0x000000092200780c */ /* 0x040fe40005f61670 */
[----:B------:R-:W-:Y:S01]  /*18010*/  ISETP.LT.OR P6, PT, R34, 0x1, !P0 ;  /* 0x000000012200780c */ /* 0x000fe200047c1670 */
[----:B------:R0:W-:Y:S01]  /*18020*/  @!P5 STG.E.U8 desc[UR22][R24.64+0x130], R11 ;  /* 0x0001300b1800d986 */ /* 0x0001e2000c101116 */
[----:B----4-:R-:W-:Y:S01]  /*18030*/  FMUL R4, R222, UR26 ;  /* 0x0000001ade047c20 */ /* 0x010fe20008400000 */
[----:B------:R-:W-:Y:S02]  /*18040*/  F2FP.SATFINITE.E4M3.F32.PACK_AB_MERGE_C R7, RZ, R2, RZ ;  /* 0x00000002ff07723e */ /* 0x000fe400048070ff */
[----:B------:R-:W-:Y:S01]  /*18050*/  F2FP.SATFINITE.E4M3.F32.PACK_AB_MERGE_C R3, RZ, R3, RZ ;  /* 0x00000003ff03723e */ /* 0x000fe200048070ff */
[----:B------:R1:W-:Y:S04]  /*18060*/  @!P4 STG.E.U8 desc[UR22][R24.64+0x131], R5 ;  /* 0x000131051800c986 */ /* 0x0003e8000c101116 */
[----:B------:R-:W4:Y:S01]  /*18070*/  LDL.LU R222, [R1+0x208] ;  /* 0x0002080001de7983 */ /* 0x000f220000300800 */
[----:B0-----:R-:W-:-:S03]  /*18080*/  F2FP.SATFINITE.E4M3.F32.PACK_AB_MERGE_C R11, RZ, R0, RZ ;  /* 0x00000000ff0b723e */ /* 0x001fc600048070ff */
[----:B------:R-:W-:Y:S01]  /*18090*/  @!P1 STG.E.U8 desc[UR22][R26.64+0x130], R7 ;  /* 0x000130071a009986 */ /* 0x000fe2000c101116 */
[----:B------:R-:W-:-:S03]  /*180a0*/  FMUL R0, R225, UR26 ;  /* 0x0000001ae1007c20 */ /* 0x000fc60008400000 */
[----:B------:R-:W4:Y:S02]  /*180b0*/  LDL.LU R225, [R1+0x20c] ;  /* 0x00020c0001e17983 */ /* 0x000f240000300800 */
[----:B-1----:R-:W-:Y:S02]  /*180c0*/  F2FP.SATFINITE.E4M3.F32.PACK_AB_MERGE_C R5, RZ, R0, RZ ;  /* 0x00000000ff05723e */ /* 0x002fe400048070ff */
[----:B------:R0:W-:Y:S01]  /*180d0*/  @!P3 STG.E.U8 desc[UR22][R26.64+0x131], R3 ;  /* 0x000131031a00b986 */ /* 0x0001e2000c101116 */
[----:B------:R-:W-:-:S03]  /*180e0*/  F2FP.SATFINITE.E4M3.F32.PACK_AB_MERGE_C R9, RZ, R4, RZ ;  /* 0x00000004ff09723e */ /* 0x000fc600048070ff */
[----:B------:R1:W-:Y:S01]  /*180f0*/  @!P6 STG.E.U8 desc[UR22][R24.64+0x139], R11 ;  /* 0x0001390b1800e986 */ /* 0x0003e2000c101116 */
[----:B------:R-:W-:-:S03]  /*18100*/  FMUL R2, R224, UR26 ;  /* 0x0000001ae0027c20 */ /* 0x000fc60008400000 */
[----:B------:R-:W4:Y:S01]  /*18110*/  LDL.LU R224, [R1+0x210] ;  /* 0x0002100001e07983 */ /* 0x000f220000300800 */
[----:B0-----:R-:W-:-:S03]  /*18120*/  FMUL R3, R226, UR26 ;  /* 0x0000001ae2037c20 */ /* 0x001fc60008400000 */
[----:B------:R-:W4:Y:S01]  /*18130*/  LDL.LU R226, [R1+0x214] ;  /* 0x0002140001e27983 */ /* 0x000f220000300800 */
[----:B------:R-:W-:-:S03]  /*18140*/  FMUL R4, R223, UR26 ;  /* 0x0000001adf047c20 */ /* 0x000fc60008400000 */
[----:B------:R-:W4:Y:S01]  /*18150*/  LDL.LU R223, [R1+0x218] ;  /* 0x0002180001df7983 */ /* 0x000f220000300800 */
[----:B---3--:R-:W-:-:S05]  /*18160*/  FMUL R0, R220, UR26 ;  /* 0x0000001adc007c20 */ /* 0x008fca0008400000 */
[----:B-1----:R-:W-:Y:S01]  /*18170*/  F2FP.SATFINITE.E4M3.F32.PACK_AB_MERGE_C R11, RZ, R0, RZ ;  /* 0x00000000ff0b723e */ /* 0x002fe200048070ff */
[----:B--2---:R-:W-:Y:S02]  /*18180*/  FMUL R0, R227, UR26 ;  /* 0x0000001ae3007c20 */ /* 0x004fe40008400000 */
[----:B------:R-:W2:Y:S01]  /*18190*/  LDL.LU R227, [R1+0x21c] ;  /* 0x00021c0001e37983 */ /* 0x000ea20000300800 */
[C---:B------:R-:W-:Y:S02]  /*181a0*/  ISETP.GE.AND P2, PT, R35.reuse, 0x139, PT ;  /* 0x000001392300780c */ /* 0x040fe40003f46270 */
[----:B------:R-:W-:Y:S01]  /*181b0*/  ISETP.GE.AND P3, PT, R35, 0x141, PT ;  /* 0x000001412300780c */ /* 0x000fe20003f66270 */
[----:B------:R-:W3:Y:S01]  /*181c0*/  LDL.LU R220, [R1+0x220] ;  /* 0x0002200001dc7983 */ /* 0x000ee20000300800 */
[C---:B------:R-:W-:Y:S02]  /*181d0*/  ISETP.LT.OR P5, PT, R34.reuse, 0x1, !P2 ;  /* 0x000000012200780c */ /* 0x040fe400057a1670 */
[----:B------:R-:W-:-:S02]  /*181e0*/  ISETP.LT.OR P2, PT, R34, 0x9, !P2 ;  /* 0x000000092200780c */ /* 0x000fc40005741670 */
[C---:B------:R-:W-:Y:S02]  /*181f0*/  ISETP.LT.OR P0, PT, R34.reuse, 0x9, !P0 ;  /* 0x000000092200780c */ /* 0x040fe40004701670 */
[----:B------:R-:W-:Y:S02]  /*18200*/  ISETP.LT.OR P4, PT, R34, 0x1, !P3 ;  /* 0x000000012200780c */ /* 0x000fe40005f81670 */
[----:B------:R-:W-:Y:S02]  /*18210*/  F2FP.SATFINITE.E4M3.F32.PACK_AB_MERGE_C R7, RZ, R2, RZ ;  /* 0x00000002ff07723e */ /* 0x000fe400048070ff */
[----:B------:R-:W-:-:S03]  /*18220*/  F2FP.SATFINITE.E4M3.F32.PACK_AB_MERGE_C R3, RZ, R3, RZ ;  /* 0x00000003ff03723e */ /* 0x000fc600048070ff */
[----:B------:R0:W-:Y:S04]  /*18230*/  @!P5 STG.E.U8 desc[UR22][R24.64+0x138], R9 ;  /* 0x000138091800d986 */ /* 0x0001e8000c101116 */
[----:B------:R-:W-:Y:S04]  /*18240*/  @!P2 STG.E.U8 desc[UR22][R26.64+0x138], R5 ;  /* 0x000138051a00a986 */ /* 0x000fe8000c101116 */
[----:B------:R-:W-:Y:S01]  /*18250*/  @!P0 STG.E.U8 desc[UR22][R26.64+0x139], R7 ;  /* 0x000139071a008986 */ /* 0x000fe2000c101116 */
[----:B----4-:R-:W-:-:S03]  /*18260*/  FMUL R2, R222, UR26 ;  /* 0x0000001ade027c20 */ /* 0x010fc60008400000 */
[----:B------:R1:W-:Y:S04]  /*18270*/  @!P4 STG.E.U8 desc[UR22][R24.64+0x140], R3 ;  /* 0x000140031800c986 */ /* 0x0003e8000c101116 */
[----:B------:R-:W4:Y:S01]  /*18280*/  LDL.LU R222, [R1+0x224] ;  /* 0x0002240001de7983 */ /* 0x000f220000300800 */
[----:B0-----:R-:W-:Y:S01]  /*18290*/  F2FP.SATFINITE.E4M3.F32.PACK_AB_MERGE_C R9, RZ, R4, RZ ;  /* 0x00000004ff09723e */ /* 0x001fe200048070ff */
[----:B-1----:R-:W-:Y:S02]  /*182a0*/  FMUL R3, R225, UR26 ;  /* 0x0000001ae1037c20 */ /* 0x002fe40008400000 */
[----:B------:R-:W4:Y:S01]  /*182b0*/  LDL.LU R225, [R1+0x228] ;  /* 0x0002280001e17983 */ /* 0x000f220000300800 */
[----:B------:R-:W-:Y:S02]  /*182c0*/  F2FP.SATFINITE.E4M3.F32.PACK_AB_MERGE_C R5, RZ, R0, RZ ;  /* 0x00000000ff05723e */ /* 0x000fe400048070ff */
[----:B------:R-:W-:Y:S01]  /*182d0*/  F2FP.SATFINITE.E4M3.F32.PACK_AB_MERGE_C R7, RZ, R2, RZ ;  /* 0x00000002ff07723e */ /* 0x000fe200048070ff */
[----:B------:R-:W-:-:S02]  /*182e0*/  FMUL R4, R224, UR26 ;  /* 0x0000001ae0047c20 */ /* 0x000fc40008400000 */
        /* <DEDUP_REMOVED lines=12> */
[----:B------:R-:W-:-:S03]  /*183b0*/  ISETP.LT.OR P2, PT, R34, 0x9, !P2 ;  /* 0x000000092200780c */ /* 0x000fc60005741670 */
[----:B------:R-:W-:Y:S04]  /*183c0*/  @!P5 STG.E.U8 desc[UR22][R24.64+0x141], R9 ;  /* 0x000141091800d986 */ /* 0x000fe8000c101116 */
[----:B------:R0:W-:Y:S01]  /*183d0*/  @!P3 STG.E.U8 desc[UR22][R26.64+0x140], R11 ;  /* 0x0001400b1a00b986 */ /* 0x0001e2000c101116 */
[----:B------:R-:W-:Y:S02]  /*183e0*/  ISETP.LT.OR P3, PT, R34, 0x1, !P0 ;  /* 0x000000012200780c */ /* 0x000fe40004761670 */
[----:B------:R-:W-:Y:S01]  /*183f0*/  F2FP.SATFINITE.E4M3.F32.PACK_AB_MERGE_C R3, RZ, R3, RZ ;  /* 0x00000003ff03723e */ /* 0x000fe200048070ff */
[----:B------:R-:W-:Y:S01]  /*18400*/  @!P1 STG.E.U8 desc[UR22][R26.64+0x141], R5 ;  /* 0x000141051a009986 */ /* 0x000fe2000c101116 */
[----:B------:R-:W-:-:S03]  /*18410*/  ISETP.GE.AND P1, PT, R35, 0x151, PT ;  /* 0x000001512300780c */ /* 0x000fc60003f26270 */
[----:B------:R3:W-:Y:S01]  /*18420*/  @!P4 STG.E.U8 desc[UR22][R24.64+0x149], R3 ;  /* 0x000149031800c986 */ /* 0x0007e2000c101116 */
[----:B0-----:R-:W-:-:S05]  /*18430*/  F2FP.SATFINITE.E4M3.F32.PACK_AB_MERGE_C R11, RZ, R0, RZ ;  /* 0x00000000ff0b723e */ /* 0x001fca00048070ff */
[----:B------:R0:W-:Y:S04]  /*18440*/  @!P3 STG.E.U8 desc[UR22][R24.64+0x148], R7 ;  /* 0x000148071800b986 */ /* 0x0001e8000c101116 */
[----:B------:R1:W-:Y:S01]  /*18450*/  @!P2 STG.E.U8 desc[UR22][R26.64+0x149], R11 ;  /* 0x0001490b1a00a986 */ /* 0x0003e2000c101116 */
[----:B------:R-:W-:Y:S01]  /*18460*/  ISETP.GE.AND P2, PT, R35, 0x152, PT ;  /* 0x000001522300780c */ /* 0x000fe20003f46270 */
[----:B------:R-:W-:Y:S01]  /*18470*/  FMUL R0, R223, UR26 ;  /* 0x0000001adf007c20 */ /* 0x000fe20008400000 */
[----:B------:R-:W-:Y:S01]  /*18480*/  ISETP.LT.OR P0, PT, R34, 0x9, !P0 ;  /* 0x000000092200780c */ /* 0x000fe20004701670 */
[----:B---3--:R-:W-:Y:S01]  /*18490*/  FMUL R3, R220, UR26 ;  /* 0x0000001adc037c20 */ /* 0x008fe20008400000 */
[C---:B------:R-:W-:Y:S01]  /*184a0*/  ISETP.LT.OR P4, PT, R34.reuse, 0x1, !P1 ;  /* 0x000000012200780c */ /* 0x040fe20004f81670 */
[----:B------:R-:W3:Y:S01]  /*184b0*/  LDL.LU R223, [R1+0x238] ;  /* 0x0002380001df7983 */ /* 0x000ee20000300800 */
[----:B------:R-:W-:-:S02]  /*184c0*/  ISETP.LT.OR P3, PT, R34, 0x1, !P2 ;  /* 0x000000012200780c */ /* 0x000fc40005761670 */
[----:B------:R-:W-:Y:S01]  /*184d0*/  ISETP.LT.OR P1, PT, R34, 0x9, !P1 ;  /* 0x000000092200780c */ /* 0x000fe20004f21670 */
[----:B------:R-:W3:Y:S01]  /*184e0*/  LDL.LU R220, [R1+0x23c] ;  /* 0x00023c0001dc7983 */ /* 0x000ee20000300800 */
[----:B------:R-:W-:Y:S01]  /*184f0*/  F2FP.SATFINITE.E4M3.F32.PACK_AB_MERGE_C R9, RZ, R4, RZ ;  /* 0x00000004ff09723e */ /* 0x000fe200048070ff */
[----:B----4-:R-:W-:Y:S01]  /*18500*/  FMUL R4, R222, UR26 ;  /* 0x0000001ade047c20 */ /* 0x010fe20008400000 */
[----:B------:R-:W-:Y:S01]  /*18510*/  F2FP.SATFINITE.E4M3.F32.PACK_AB_MERGE_C R5, RZ, R0, RZ ;  /* 0x00000000ff05723e */ /* 0x000fe200048070ff */
[----:B------:R-:W-:Y:S01]  /*18520*/  FMUL R0, R225, UR26 ;  /* 0x0000001ae1007c20 */ /* 0x000fe20008400000 */
[----:B0-----:R-:W-:Y:S01]  /*18530*/  F2FP.SATFINITE.E4M3.F32.PACK_AB_MERGE_C R7, RZ, R2, RZ ;  /* 0x00000002ff07723e */ /* 0x001fe200048070ff */
[----:B------:R-:W4:Y:S01]  /*18540*/  LDL.LU R222, [R1+0x240] ;  /* 0x0002400001de7983 */ /* 0x000f220000300800 */
[----:B------:R-:W-:-:S03]  /*18550*/  F2FP.SATFINITE.E4M3.F32.PACK_AB_MERGE_C R3, RZ, R3, RZ ;  /* 0x00000003ff03723e */ /* 0x000fc600048070ff */
[----:B------:R-:W4:Y:S01]  /*18560*/  LDL.LU R225, [R1+0x244] ;  /* 0x0002440001e17983 */ /* 0x000f220000300800 */
[----:B-1----:R-:W-:Y:S01]  /*18570*/  F2FP.SATFINITE.E4M3.F32.PACK_AB_MERGE_C R11, RZ, R0, RZ ;  /* 0x00000000ff0b723e */ /* 0x002fe200048070ff */
[----:B------:R-:W-:Y:S02]  /*18580*/  FMUL R0, R224, UR26 ;  /* 0x0000001ae0007c20 */ /* 0x000fe40008400000 */
[----:B------:R-:W-:Y:S01]  /*18590*/  @!P0 STG.E.U8 desc[UR22][R26.64+0x148], R9 ;  /* 0x000148091a008986 */ /* 0x000fe2000c101116 */
[----:B------:R-:W-:-:S03]  /*185a0*/  FMUL R2, R226, UR26 ;  /* 0x0000001ae2027c20 */ /* 0x000fc60008400000 */
[----:B------:R-:W-:Y:S04]  /*185b0*/  @!P4 STG.E.U8 desc[UR22][R24.64+0x150], R5 ;  /* 0x000150051800c986 */ /* 0x000fe8000c101116 */
[----:B------:R-:W-:Y:S04]  /*185c0*/  @!P3 STG.E.U8 desc[UR22][R24.64+0x151], R7 ;  /* 0x000151071800b986 */ /* 0x000fe8000c101116 */
[----:B------:R2:W-:Y:S04]  /*185d0*/  @!P1 STG.E.U8 desc[UR22][R26.64+0x150], R3 ;  /* 0x000150031a009986 */ /* 0x0005e8000c101116 */
[----:B------:R-:W4:Y:S04]  /*185e0*/  LDL.LU R224, [R1+0x248] ;  /* 0x0002480001e07983 */ /* 0x000f280000300800 */
[----:B------:R-:W4:Y:S01]  /*185f0*/  LDL.LU R226, [R1+0x24c] ;  /* 0x00024c0001e27983 */ /* 0x000f220000300800 */
[----:B--2---:R-:W-:-:S03]  /*18600*/  FMUL R3, R227, UR26 ;  /* 0x0000001ae3037c20 */ /* 0x004fc60008400000 */
[----:B------:R-:W2:Y:S01]  /*18610*/  LDL.LU R227, [R1+0x250] ;  /* 0x0002500001e37983 */ /* 0x000ea20000300800 */
[C---:B------:R-:W-:Y:S02]  /*18620*/  ISETP.GE.AND P0, PT, R35.reuse, 0x159, PT ;  /* 0x000001592300780c */ /* 0x040fe40003f06270 */
[C---:B------:R-:W-:Y:S01]  /*18630*/  ISETP.LT.OR P2, PT, R34.reuse, 0x9, !P2 ;  /* 0x000000092200780c */ /* 0x040fe20005741670 */
[----:B------:R-:W2:Y:S01]  /*18640*/  LDL.LU R219, [R1+0x254] ;  /* 0x0002540001db7983 */ /* 0x000ea20000300800 */
[C---:B------:R-:W-:Y:S02]  /*18650*/  ISETP.LT.OR P5, PT, R34.reuse, 0x1, !P0 ;  /* 0x000000012200780c */ /* 0x040fe400047a1670 */
[----:B------:R-:W-:Y:S01]  /*18660*/  ISETP.GE.AND P3, PT, R35, 0x15a, PT ;  /* 0x0000015a2300780c */ /* 0x000fe20003f66270 */
[----:B------:R-:W2:Y:S01]  /*18670*/  LDL.LU R221, [R1+0x258] ;  /* 0x0002580001dd7983 */ /* 0x000ea20000300800 */
[----:B------:R-:W-:Y:S02]  /*18680*/  F2FP.SATFINITE.E4M3.F32.PACK_AB_MERGE_C R9, RZ, R4, RZ ;  /* 0x00000004ff09723e */ /* 0x000fe400048070ff */
[----:B------:R-:W-:-:S02]  /*18690*/  ISETP.LT.OR P4, PT, R34, 0x1, !P3 ;  /* 0x000000012200780c */ /* 0x000fc40005f81670 */
[C---:B------:R-:W-:Y:S02]  /*186a0*/  ISETP.LT.OR P0, PT, R34.reuse, 0x9, !P0 ;  /* 0x000000092200780c */ /* 0x040fe40004701670 */
[----:B------:R-:W-:Y:S02]  /*186b0*/  ISETP.LT.OR P3, PT, R34, 0x9, !P3 ;  /* 0x000000092200780c */ /* 0x000fe40005f61670 */
[----:B------:R-:W-:Y:S01]  /*186c0*/  F2FP.SATFINITE.E4M3.F32.PACK_AB_MERGE_C R5, RZ, R0, RZ ;  /* 0x00000000ff05723e */ /* 0x000fe200048070ff */
[----:B------:R-:W-:Y:S01]  /*186d0*/  @!P2 STG.E.U8 desc[UR22][R26.64+0x151], R9 ;  /* 0x000151091a00a986 */ /* 0x000fe2000c101116 */
[----:B------:R-:W-:-:S03]  /*186e0*/  F2FP.SATFINITE.E4M3.F32.PACK_AB_MERGE_C R7, RZ, R2, RZ ;  /* 0x00000002ff07723e */ /* 0x000fc600048070ff */
[----:B------:R0:W-:Y:S01]  /*186f0*/  @!P5 STG.E.U8 desc[UR22][R24.64+0x158], R11 ;  /* 0x0001580b1800d986 */ /* 0x0001e2000c101116 */
[----:B------:R-:W-:-:S03]  /*18700*/  F2FP.SATFINITE.E4M3.F32.PACK_AB_MERGE_C R3, RZ, R3, RZ ;  /* 0x00000003ff03723e */ /* 0x000fc600048070ff */
[----:B------:R1:W-:Y:S04]  /*18710*/  @!P4 STG.E.U8 desc[UR22][R24.64+0x159], R5 ;  /* 0x000159051800c986 */ /* 0x0003e8000c101116 */
[----:B------:R1:W-:Y:S04]  /*18720*/  @!P0 STG.E.U8 desc[UR22][R26.64+0x158], R7 ;  /* 0x000158071a008986 */ /* 0x0003e8000c101116 */
[----:B------:R1:W-:Y:S01]  /*18730*/  @!P3 STG.E.U8 desc[UR22][R26.64+0x159], R3 ;  /* 0x000159031a00b986 */ /* 0x0003e2000c101116 */
[----:B---3--:R-:W-:Y:S01]  /*18740*/  FMUL R0, R220, UR26 ;  /* 0x0000001adc007c20 */ /* 0x008fe20008400000 */
[----:B------:R-:W-:-:S02]  /*18750*/  FMUL R4, R223, UR26 ;  /* 0x0000001adf047c20 */ /* 0x000fc40008400000 */
[----:B------:R-:W3:Y:S02]  /*18760*/  LDL.LU R223, [R1+0x25c] ;  /* 0x00025c0001df7983 */ /* 0x000ee40000300800 */
[----:B0-----:R-:W-:Y:S01]  /*18770*/  F2FP.SATFINITE.E4M3.F32.PACK_AB_MERGE_C R11, RZ, R0, RZ ;  /* 0x00000000ff0b723e */ /* 0x001fe200048070ff */
[----:B----4-:R-:W-:Y:S01]  /*18780*/  FMUL R0, R222, UR26 ;  /* 0x0000001ade007c20 */ /* 0x010fe20008400000 */
[----:B------:R-:W4:Y:S01]  /*18790*/  LDL.LU R220, [R1+0x260] ;  /* 0x0002600001dc7983 */ /* 0x000f220000300800 */
[----:B------:R-:W-:-:S03]  /*187a0*/  FMUL R2, R225, UR26 ;  /* 0x0000001ae1027c20 */ /* 0x000fc60008400000 */
[----:B-1----:R-:W-:Y:S01]  /*187b0*/  F2FP.SATFINITE.E4M3.F32.PACK_AB_MERGE_C R5, RZ, R0, RZ ;  /* 0x00000000ff05723e */ /* 0x002fe200048070ff */
[----:B------:R-:W4:Y:S01]  /*187c0*/  LDL.LU R222, [R1+0x264] ;  /* 0x0002640001de7983 */ /* 0x000f220000300800 */
[----:B------:R-:W-:-:S03]  /*187d0*/  F2FP.SATFINITE.E4M3.F32.PACK_AB_MERGE_C R7, RZ, R2, RZ ;  /* 0x00000002ff07723e */ /* 0x000fc600048070ff */
[----:B------:R-:W4:Y:S01]  /*187e0*/  LDL.LU R225, [R1+0x26c] ;  /* 0x00026c0001e17983 */ /* 0x000f220000300800 */
[----:B------:R-:W-:-:S03]  /*187f0*/  FMUL R0, R224, UR26 ;  /* 0x0000001ae0007c20 */ /* 0x000fc60008400000 */
[----:B------:R-:W4:Y:S01]  /*18800*/  LDL.LU R224, [R1+0x268] ;  /* 0x0002680001e07983 */ /* 0x000f220000300800 */
[----:B------:R-:W-:-:S03]  /*18810*/  FMUL R3, R226, UR26 ;  /* 0x0000001ae2037c20 */ /* 0x000fc60008400000 */
[----:B------:R-:W4:Y:S01]  /*18820*/  LDL.LU R226, [R1+0x270] ;  /* 0x0002700001e27983 */ /* 0x000f220000300800 */
[----:B--2---:R-:W-:-:S03]  /*18830*/  FMUL R2, R227, UR26 ;  /* 0x0000001ae3027c20 */ /* 0x004fc60008400000 */
[----:B------:R-:W2:Y:S01]  /*18840*/  LDL.LU R227, [R1+0x274] ;  /* 0x0002740001e37983 */ /* 0x000ea20000300800 */
[C---:B------:R-:W-:Y:S02]  /*18850*/  ISETP.GE.AND P2, PT, R35.reuse, 0x161, PT ;  /* 0x000001612300780c */ /* 0x040fe40003f46270 */
[----:B------:R-:W-:Y:S02]  /*18860*/  ISETP.GE.AND P1, PT, R35, 0x162, PT ;  /* 0x000001622300780c */ /* 0x000fe40003f26270 */
[C---:B------:R-:W-:Y:S02]  /*18870*/  ISETP.LT.OR P6, PT, R34.reuse, 0x1, !P2 ;  /* 0x000000012200780c */ /* 0x040fe400057c1670 */
[C---:B------:R-:W-:Y:S02]  /*18880*/  ISETP.LT.OR P5, PT, R34.reuse, 0x1, !P1 ;  /* 0x000000012200780c */ /* 0x040fe40004fa1670 */
[----:B------:R-:W-:Y:S02]  /*18890*/  ISETP.LT.OR P1, PT, R34, 0x9, !P1 ;  /* 0x000000092200780c */ /* 0x000fe40004f21670 */
[----:B------:R-:W-:-:S02]  /*188a0*/  F2FP.SATFINITE.E4M3.F32.PACK_AB_MERGE_C R9, RZ, R4, RZ ;  /* 0x00000004ff09723e */ /* 0x000fc400048070ff */
[C---:B------:R-:W-:Y:S02]  /*188b0*/  ISETP.GE.AND P0, PT, R35.reuse, 0x169, PT ;  /* 0x000001692300780c */ /* 0x040fe40003f06270 */
[----:B------:R-:W-:Y:S02]  /*188c0*/  ISETP.GE.AND P3, PT, R35, 0x16a, PT ;  /* 0x0000016a2300780c */ /* 0x000fe40003f66270 */
[C---:B------:R-:W-:Y:S01]  /*188d0*/  ISETP.LT.OR P2, PT, R34.reuse, 0x9, !P2 ;  /* 0x000000092200780c */ /* 0x040fe20005741670 */
[----:B------:R0:W-:Y:S01]  /*188e0*/  @!P6 STG.E.U8 desc[UR22][R24.64+0x160], R9 ;  /* 0x000160091800e986 */ /* 0x0001e2000c101116 */
[----:B------:R-:W-:-:S03]  /*188f0*/  ISETP.LT.OR P4, PT, R34, 0x1, !P0 ;  /* 0x000000012200780c */ /* 0x000fc60004781670 */
[----:B------:R1:W-:Y:S01]  /*18900*/  @!P5 STG.E.U8 desc[UR22][R24.64+0x161], R11 ;  /* 0x0001610b1800d986 */ /* 0x0003e2000c101116 */
[C---:B------:R-:W-:Y:S02]  /*18910*/  ISETP.LT.OR P5, PT, R34.reuse, 0x1, !P3 ;  /* 0x000000012200780c */ /* 0x040fe40005fa1670 */
[C---:B------:R-:W-:Y:S01]  /*18920*/  ISETP.LT.OR P0, PT, R34.reuse, 0x9, !P0 ;  /* 0x000000092200780c */ /* 0x040fe20004701670 */
[----:B------:R1:W-:Y:S01]  /*18930*/  @!P1 STG.E.U8 desc[UR22][R26.64+0x161], R7 ;  /* 0x000161071a009986 */ /* 0x0003e2000c101116 */
[----:B------:R-:W-:Y:S02]  /*18940*/  ISETP.GE.AND P1, PT, R35, 0x171, PT ;  /* 0x000001712300780c */ /* 0x000fe40003f26270 */
[C---:B------:R-:W-:Y:S02]  /*18950*/  ISETP.LT.OR P3, PT, R34.reuse, 0x9, !P3 ;  /* 0x000000092200780c */ /* 0x040fe40005f61670 */
[----:B------:R-:W-:Y:S02]  /*18960*/  ISETP.LT.OR P6, PT, R34, 0x1, !P1 ;  /* 0x000000012200780c */ /* 0x000fe40004fc1670 */
[----:B0-----:R-:W-:Y:S01]  /*18970*/  F2FP.SATFINITE.E4M3.F32.PACK_AB_MERGE_C R9, RZ, R0, RZ ;  /* 0x00000000ff09723e */ /* 0x001fe200048070ff */
[----:B------:R-:W-:Y:S01]  /*18980*/  FMUL R0, R219, UR26 ;  /* 0x0000001adb007c20 */ /* 0x000fe20008400000 */
[----:B------:R-:W-:Y:S01]  /*18990*/  F2FP.SATFINITE.E4M3.F32.PACK_AB_MERGE_C R13, RZ, R2, RZ ;  /* 0x00000002ff0d723e */ /* 0x000fe200048070ff */
[----:B------:R-:W-:Y:S01]  /*189a0*/  FMUL R2, R221, UR26 ;  /* 0x0000001add027c20 */ /* 0x000fe20008400000 */
[----:B-1----:R-:W-:Y:S01]  /*189b0*/  F2FP.SATFINITE.E4M3.F32.PACK_AB_MERGE_C R11, RZ, R3, RZ ;  /* 0x00000003ff0b723e */ /* 0x002fe200048070ff */
[----:B------:R0:W-:Y:S01]  /*189c0*/  @!P2 STG.E.U8 desc[UR22][R26.64+0x160], R5 ;  /* 0x000160051a00a986 */ /* 0x0001e2000c101116 */
[----:B------:R-:W-:-:S02]  /*189d0*/  ISETP.GE.AND P2, PT, R35, 0x179, PT ;  /* 0x000001792300780c */ /* 0x000fc40003f46270 */
[----:B------:R-:W-:Y:S01]  /*189e0*/  F2FP.SATFINITE.E4M3.F32.PACK_AB_MERGE_C R7, RZ, R2, RZ ;  /* 0x00000002ff07723e */ /* 0x000fe200048070ff */
[----:B------:R1:W-:Y:S01]  /*189f0*/  @!P4 STG.E.U8 desc[UR22][R24.64+0x168], R9 ;  /* 0x000168091800c986 */ /* 0x0003e2000c101116 */
[----:B------:R-:W-:-:S03]  /*18a00*/  ISETP.GE.AND P4, PT, R35, 0x172, PT ;  /* 0x000001722300780c */ /* 0x000fc60003f86270 */
[----:B------:R1:W-:Y:S01]  /*18a10*/  @!P5 STG.E.U8 desc[UR22][R24.64+0x169], R11 ;  /* 0x0001690b1800d986 */ /* 0x0003e2000c101116 */
[----:B0-----:R-:W-:-:S03]  /*18a20*/  F2FP.SATFINITE.E4M3.F32.PACK_AB_MERGE_C R5, RZ, R0, RZ ;  /* 0x00000000ff05723e */ /* 0x001fc600048070ff */
[----:B------:R-:W-:Y:S01]  /*18a30*/  @!P0 STG.E.U8 desc[UR22][R26.64+0x168], R13 ;  /* 0x0001680d1a008986 */ /* 0x000fe2000c101116 */
[----:B---3--:R-:W-:Y:S01]  /*18a40*/  FMUL R3, R223, UR26 ;  /* 0x0000001adf037c20 */ /* 0x008fe20008400000 */
[----:B------:R-:W-:Y:S01]  /*18a50*/  ISETP.GE.AND P0, PT, R35, 0x17a, PT ;  /* 0x0000017a2300780c */ /* 0x000fe20003f06270 */
[----:B----4-:R-:W-:Y:S01]  /*18a60*/  FMUL R4, R220, UR26 ;  /* 0x0000001adc047c20 */ /* 0x010fe20008400000 */
[C---:B------:R-:W-:Y:S01]  /*18a70*/  ISETP.LT.OR P5, PT, R34.reuse, 0x1, !P4 ;  /* 0x000000012200780c */ /* 0x040fe200067a1670 */
[----:B------:R-:W-:Y:S01]  /*18a80*/  @!P3 STG.E.U8 desc[UR22][R26.64+0x169], R5 ;  /* 0x000169051a00b986 */ /* 0x000fe2000c101116 */
[C---:B------:R-:W-:Y:S02]  /*18a90*/  ISETP.LT.OR P1, PT, R34.reuse, 0x9, !P1 ;  /* 0x000000092200780c */ /* 0x040fe40004f21670 */
[C---:B------:R-:W-:Y:S01]  /*18aa0*/  ISETP.LT.OR P3, PT, R34.reuse, 0x9, !P4 ;  /* 0x000000092200780c */ /* 0x040fe20006761670 */
[----:B------:R0:W-:Y:S01]  /*18ab0*/  @!P6 STG.E.U8 desc[UR22][R24.64+0x170], R7 ;  /* 0x000170071800e986 */ /* 0x0001e2000c101116 */
[----:B------:R-:W-:-:S02]  /*18ac0*/  ISETP.LT.OR P6, PT, R34, 0x1, !P0 ;  /* 0x000000012200780c */ /* 0x000fc400047c1670 */
[----:B------:R-:W-:Y:S01]  /*18ad0*/  ISETP.LT.OR P4, PT, R34, 0x1, !P2 ;  /* 0x000000012200780c */ /* 0x000fe20005781670 */
[----:B------:R-:W-:Y:S01]  /*18ae0*/  FMUL R0, R222, UR26 ;  /* 0x0000001ade007c20 */ /* 0x000fe20008400000 */
[----:B-1----:R-:W-:Y:S01]  /*18af0*/  F2FP.SATFINITE.E4M3.F32.PACK_AB_MERGE_C R9, RZ, R3, RZ ;  /* 0x00000003ff09723e */ /* 0x002fe200048070ff */
[----:B------:R-:W-:Y:S01]  /*18b00*/  FMUL R3, R225, UR26 ;  /* 0x0000001ae1037c20 */ /* 0x000fe20008400000 */
[C---:B------:R-:W-:Y:S02]  /*18b10*/  ISETP.LT.OR P2, PT, R34.reuse, 0x9, !P2 ;  /* 0x000000092200780c */ /* 0x040fe40005741670 */
[----:B------:R-:W-:Y:S02]  /*18b20*/  ISETP.LT.OR P0, PT, R34, 0x9, !P0 ;  /* 0x000000092200780c */ /* 0x000fe40004701670 */
[----:B------:R-:W-:Y:S02]  /*18b30*/  F2FP.SATFINITE.E4M3.F32.PACK_AB_MERGE_C R11, RZ, R4, RZ ;  /* 0x00000004ff0b723e */ /* 0x000fe400048070ff */
[----:B0-----:R-:W-:Y:S01]  /*18b40*/  F2FP.SATFINITE.E4M3.F32.PACK_AB_MERGE_C R7, RZ, R0, RZ ;  /* 0x00000000ff07723e */ /* 0x001fe200048070ff */
[----:B------:R-:W-:Y:S01]  /*18b50*/  FMUL R2, R224, UR26 ;  /* 0x0000001ae0027c20 */ /* 0x000fe20008400000 */
[----:B------:R-:W-:Y:S01]  /*18b60*/  F2FP.SATFINITE.E4M3.F32.PACK_AB_MERGE_C R13, RZ, R3, RZ ;  /* 0x00000003ff0d723e */ /* 0x000fe200048070ff */
[----:B------:R-:W-:-:S03]  /*18b70*/  FMUL R4, R226, UR26 ;  /* 0x0000001ae2047c20 */ /* 0x000fc60008400000 */
[----:B------:R-:W-:Y:S01]  /*18b80*/  F2FP.SATFINITE.E4M3.F32.PACK_AB_MERGE_C R3, RZ, R2, RZ ;  /* 0x00000002ff03723e */ /* 0x000fe200048070ff */
[----:B------:R0:W-:Y:S01]  /*18b90*/  @!P5 STG.E.U8 desc[UR22][R24.64+0x171], R9 ;  /* 0x000171091800d986 */ /* 0x0001e2000c101116 */
[----:B------:R-:W-:-:S03]  /*18ba0*/  F2FP.SATFINITE.E4M3.F32.PACK_AB_MERGE_C R15, RZ, R4, RZ ;  /* 0x00000004ff0f723e */ /* 0x000fc600048070ff */
[----:B------:R0:W-:Y:S04]  /*18bb0*/  @!P1 STG.E.U8 desc[UR22][R26.64+0x170], R11 ;  /* 0x0001700b1a009986 */ /* 0x0001e8000c101116 */
[----:B------:R0:W-:Y:S04]  /*18bc0*/  @!P3 STG.E.U8 desc[UR22][R26.64+0x171], R7 ;  /* 0x000171071a00b986 */ /* 0x0001e8000c101116 */
[----:B------:R0:W-:Y:S04]  /*18bd0*/  @!P6 STG.E.U8 desc[UR22][R24.64+0x179], R13 ;  /* 0x0001790d1800e986 */ /* 0x0001e8000c101116 */
[----:B------:R0:W-:Y:S04]  /*18be0*/  @!P4 STG.E.U8 desc[UR22][R24.64+0x178], R3 ;  /* 0x000178031800c986 */ /* 0x0001e8000c101116 */
[----:B------:R0:W-:Y:S01]  /*18bf0*/  @!P2 STG.E.U8 desc[UR22][R26.64+0x178], R15 ;  /* 0x0001780f1a00a986 */ /* 0x0001e2000c101116 */
[----:B--2---:R-:W-:-:S05]  /*18c00*/  FMUL R5, R227, UR26 ;  /* 0x0000001ae3057c20 */ /* 0x004fca0008400000 */
[----:B------:R-:W-:-:S05]  /*18c10*/  F2FP.SATFINITE.E4M3.F32.PACK_AB_MERGE_C R5, RZ, R5, RZ ;  /* 0x00000005ff05723e */ /* 0x000fca00048070ff */
[----:B------:R0:W-:Y:S02]  /*18c20*/  @!P0 STG.E.U8 desc[UR22][R26.64+0x179], R5 ;  /* 0x000179051a008986 */ /* 0x0001e4000c101116 */
.L_x_425:
[----:B------:R-:W-:Y:S05]  /*18c30*/  BSYNC B0 ;  /* 0x0000000000007941 */ /* 0x000fea0003800000 */
.L_x_39:
[----:B0----5:R-:W2:Y:S01]  /*18c40*/  LDL.LU R5, [R1+0x288] ;  /* 0x0002880001057983 */ /* 0x021ea20000300800 */
[----:B------:R-:W-:Y:S01]  /*18c50*/  IMAD.U32 R2, RZ, RZ, UR24 ;  /* 0x00000018ff027e24 */ /* 0x000fe2000f8e00ff */
[----:B------:R-:W-:Y:S02]  /*18c60*/  ULDC.64 UR4, c[0x0][0x650] ;  /* 0x0001940000047ab9 */ /* 0x000fe40000000a00 */
[----:B------:R-:W3:Y:S01]  /*18c70*/  LDL.LU R4, [R1+0x284] ;  /* 0x0002840001047983 */ /* 0x000ee20000300800 */
[----:B------:R-:W-:Y:S02]  /*18c80*/  IMAD.U32 R3, RZ, RZ, UR25 ;  /* 0x00000019ff037e24 */ /* 0x000fe4000f8e00ff */
[----:B------:R-:W-:Y:S02]  /*18c90*/  IMAD.U32 R3, RZ, RZ, UR13 ;  /* 0x0000000dff037e24 */ /* 0x000fe4000f8e00ff */
[----:B------:R-:W-:Y:S02]  /*18ca0*/  IMAD.MOV.U32 R6, RZ, RZ, -0x1 ;  /* 0xffffffffff067424 */ /* 0x000fe400078e00ff */
[----:B------:R-:W-:-:S04]  /*18cb0*/  IMAD.U32 R0, RZ, RZ, UR18 ;  /* 0x00000012ff007e24 */ /* 0x000fc8000f8e00ff */
[----:B------:R0:W-:Y:S02]  /*18cc0*/  SYNCS.ARRIVE.TRANS64.A1T0 RZ, [R0+UR30], RZ ;  /* 0x000000ff00ff79a7 */ /* 0x0001e4000810001e */
[----:B0-----:R-:W-:Y:S02]  /*18cd0*/  PRMT R0, RZ, 0x7610, R0 ;  /* 0x00007610ff007816 */ /* 0x001fe40000000000 */
[----:B--2---:R-:W-:-:S04]  /*18ce0*/  LEA R5, P0, R2, R5, 0x1 ;  /* 0x0000000502057211 */ /* 0x004fc800078008ff */
[----:B---3--:R-:W-:Y:S01]  /*18cf0*/  LEA.HI.X R4, R2, R4, R3, 0x1, P0 ;  /* 0x0000000402047211 */ /* 0x008fe200000f0c03 */
[----:B------:R-:W-:Y:S01]  /*18d00*/  IMAD.MOV.U32 R2, RZ, RZ, -0x1 ;  /* 0xffffffffff027424 */ /* 0x000fe200078e00ff */
[----:B------:R0:W-:Y:S01]  /*18d10*/  STL [R1+0x288], R5 ;  /* 0x0002880501007387 */ /* 0x0001e20000100800 */
[----:B------:R-:W-:Y:S01]  /*18d20*/  IMAD.MOV.U32 R3, RZ, RZ, -0x1 ;  /* 0xffffffffff037424 */ /* 0x000fe200078e00ff */
[----:B------:R-:W-:Y:S02]  /*18d30*/  ISETP.GE.U32.AND P0, PT, R5, UR4, PT ;  /* 0x0000000405007c0c */ /* 0x000fe4000bf06070 */
[----:B------:R0:W-:Y:S02]  /*18d40*/  STL [R1+0x284], R4 ;  /* 0x0002840401007387 */ /* 0x0001e40000100800 */
[----:B------:R-:W-:Y:S02]  /*18d50*/  ISETP.GE.U32.AND.EX P0, PT, R4, UR5, PT, P0 ;  /* 0x0000000504007c0c */ /* 0x000fe4000bf06100 */
[----:B------:R0:W-:Y:S04]  /*18d60*/  STL [R1+0x28c], R6 ;  /* 0x00028c0601007387 */ /* 0x0001e80000100800 */
[----:B------:R0:W-:Y:S04]  /*18d70*/  STL [R1+0x278], R2 ;  /* 0x0002780201007387 */ /* 0x0001e80000100800 */
[----:B------:R0:W-:Y:S03]  /*18d80*/  STL [R1+0x290], R3 ;  /* 0x0002900301007387 */ /* 0x0001e60000100800 */
[----:B------:R-:W-:Y:S05]  /*18d90*/  @P0 BRA `(.L_x_426) ;  /* 0x0000000400940947 */ /* 0x000fea0003800000 */
[----:B------:R-:W2:Y:S01]  /*18da0*/  S2UR UR8, SR_CTAID.X ;  /* 0x00000000000879c3 */ /* 0x000ea20000002500 */
[----:B------:R-:W-:Y:S01]  /*18db0*/  ULDC.64 UR4, c[0x0][0x628] ;  /* 0x00018a0000047ab9 */ /* 0x000fe20000000a00 */
[----:B------:R-:W-:Y:S01]  /*18dc0*/  ULDC UR6, c[0x0][0x150] ;  /* 0x0000540000067ab9 */ /* 0x000fe20000000800 */
[----:B------:R-:W-:Y:S01]  /*18dd0*/  ISETP.NE.U32.AND P0, PT, RZ, UR4, PT ;  /* 0x00000004ff007c0c */ /* 0x000fe2000bf05070 */
[----:B------:R-:W-:Y:S01]  /*18de0*/  ULDC UR28, c[0x0][0x630] ;  /* 0x00018c00001c7ab9 */ /* 0x000fe20000000800 */
[C---:B------:R-:W-:Y:S01]  /*18df0*/  R2UR UR36, R5.reuse ;  /* 0x00000000052472ca */ /* 0x040fe200000e0000 */
[----:B------:R-:W-:Y:S01]  /*18e00*/  ULDC UR38, c[0x0][0x154] ;  /* 0x0000550000267ab9 */ /* 0x000fe20000000800 */
[----:B------:R-:W-:Y:S01]  /*18e10*/  ISETP.NE.AND.EX P0, PT, RZ, UR5, PT, P0 ;  /* 0x00000005ff007c0c */ /* 0x000fe2000bf05300 */
[----:B------:R-:W3:Y:S01]  /*18e20*/  S2UR UR41, SR_CTAID.Y ;  /* 0x00000000002979c3 */ /* 0x000ee20000002600 */
[----:B------:R-:W-:Y:S02]  /*18e30*/  R2UR UR37, R4 ;  /* 0x00000000042572ca */ /* 0x000fe400000e0000 */
[----:B------:R-:W-:-:S02]  /*18e40*/  R2UR UR34, R5 ;  /* 0x00000000052272ca */ /* 0x000fc400000e0000 */
[----:B------:R-:W-:Y:S02]  /*18e50*/  R2UR UR35, R4 ;  /* 0x00000000042372ca */ /* 0x000fe400000e0000 */
[----:B--2---:R-:W-:-:S05]  /*18e60*/  I2FP.F32.U32 R0, UR8 ;  /* 0x0000000800007c45 */ /* 0x004fca0008201000 */
[----:B------:R-:W-:-:S04]  /*18e70*/  FMUL R0, R0, UR6 ;  /* 0x0000000600007c20 */ /* 0x000fc80008400000 */
[----:B0-----:R0:W2:Y:S01]  /*18e80*/  F2I.U32.TRUNC.NTZ R2, R0 ;  /* 0x0000000000027305 */ /* 0x0010a2000020f000 */
[----:B---3--:R-:W-:Y:S05]  /*18e90*/  @!P0 BRA `(.L_x_427) ;  /* 0x0000000000308947 */ /* 0x008fea0003800000 */
[----:B------:R-:W-:Y:S01]  /*18ea0*/  R2UR UR9, R5 ;  /* 0x00000000050972ca */ /* 0x000fe200000e0000 */
[----:B------:R-:W-:Y:S01]  /*18eb0*/  ULDC UR6, c[0x0][0x634] ;  /* 0x00018d0000067ab9 */ /* 0x000fe20000000800 */
[----:B------:R-:W-:-:S11]  /*18ec0*/  R2UR UR10, R4 ;  /* 0x00000000040a72ca */ /* 0x000fd600000e0000 */
[----:B------:R-:W-:-:S04]  /*18ed0*/  UIADD3 UR6, UP0, UR9, UR6, URZ ;  /* 0x0000000609067290 */ /* 0x000fc8000ff1e03f */
[----:B------:R-:W-:Y:S02]  /*18ee0*/  UIADD3.X UR9, URZ, UR10, URZ, UP0, !UPT ;  /* 0x0000000a3f097290 */ /* 0x000fe400087fe43f */
[----:B------:R-:W-:Y:S02]  /*18ef0*/  UIMAD.WIDE.U32 UR20, UR6, UR4, URZ ;  /* 0x00000004061472a5 */ /* 0x000fe4000f8e003f */
[----:B------:R-:W-:-:S04]  /*18f00*/  UIMAD.WIDE.U32 UR10, UR9, UR4, URZ ;  /* 0x00000004090a72a5 */ /* 0x000fc8000f8e003f */
[----:B------:R-:W-:-:S04]  /*18f10*/  UIMAD.WIDE.U32 UR10, UP0, UR6, UR5, UR10 ;  /* 0x00000005060a72a5 */ /* 0x000fc8000f80000a */
[----:B------:R-:W-:Y:S02]  /*18f20*/  UIADD3.X UR35, URZ, URZ, URZ, UP0, !UPT ;  /* 0x0000003f3f237290 */ /* 0x000fe400087fe43f */
[----:B------:R-:W-:Y:S01]  /*18f30*/  UIADD3 URZ, UP0, UR21, UR10, URZ ;  /* 0x0000000a153f7290 */ /* 0x000fe2000ff1e03f */
[----:B------:R-:W-:-:S03]  /*18f40*/  UMOV UR34, UR11 ;  /* 0x0000000b00227c82 */ /* 0x000fc60008000000 */
[----:B------:R-:W-:-:S12]  /*18f50*/  UIMAD.WIDE.U32.X UR34, UR9, UR5, UR34, UP0 ;  /* 0x00000005092272a5 */ /* 0x000fd800080e0422 */
.L_x_427:
[----:B0-----:R-:W-:Y:S01]  /*18f60*/  I2FP.F32.U32 R0, UR41 ;  /* 0x0000002900007c45 */ /* 0x001fe20008201000 */
[----:B------:R-:W-:Y:S01]  /*18f70*/  USHF.R.U64 UR6, UR34, UR28, UR35 ;  /* 0x0000001c22067299 */ /* 0x000fe20008001223 */
[----:B--2---:R-:W-:Y:S01]  /*18f80*/  R2UR UR21, R2 ;  /* 0x00000000021572ca */ /* 0x004fe200000e0000 */
[----:B------:R-:W-:Y:S02]  /*18f90*/  USHF.R.U32.HI UR4, URZ, UR28, UR35 ;  /* 0x0000001c3f047299 */ /* 0x000fe40008011623 */
[----:B------:R-:W-:Y:S01]  /*18fa0*/  FMUL R0, R0, UR38 ;  /* 0x0000002600007c20 */ /* 0x000fe20008400000 */
[----:B------:R-:W-:Y:S01]  /*18fb0*/  UIADD3 UR20, UP0, URZ, -UR6, URZ ;  /* 0x800000063f147290 */ /* 0x000fe2000ff1e03f */
[----:B------:R-:W-:Y:S01]  /*18fc0*/  UMOV UR10, UR36 ;  /* 0x00000024000a7c82 */ /* 0x000fe20008000000 */
[----:B------:R-:W-:Y:S02]  /*18fd0*/  UMOV UR11, UR37 ;  /* 0x00000025000b7c82 */ /* 0x000fe40008000000 */
[----:B------:R-:W-:Y:S01]  /*18fe0*/  UIADD3.X UR9, URZ, ~UR4, URZ, UP0, !UPT ;  /* 0x800000043f097290 */ /* 0x000fe200087fe43f */
[----:B------:R-:W0:Y:S01]  /*18ff0*/  F2I.U32.TRUNC.NTZ R0, R0 ;  /* 0x0000000000007305 */ /* 0x000e22000020f000 */
[----:B------:R-:W-:Y:S01]  /*19000*/  ULDC UR44, c[0x0][0x658] ;  /* 0x00019600002c7ab9 */ /* 0x000fe20000000800 */
[----:B------:R-:W-:Y:S01]  /*19010*/  ULDC.64 UR4, c[0x0][0x620] ;  /* 0x0001880000047ab9 */ /* 0x000fe20000000a00 */
[----:B------:R-:W-:Y:S01]  /*19020*/  UMOV UR35, 0xffffffff ;  /* 0xffffffff00237882 */ /* 0x000fe20000000000 */
[----:B------:R-:W-:-:S02]  /*19030*/  UIMAD UR9, UR9, UR4, URZ ;  /* 0x00000004090972a4 */ /* 0x000fc4000f8e023f */
[----:B------:R-:W-:Y:S02]  /*19040*/  UIMAD.WIDE.U32 UR10, UR20, UR4, UR10 ;  /* 0x00000004140a72a5 */ /* 0x000fe4000f8e000a */
[----:B------:R-:W-:Y:S02]  /*19050*/  UIMAD UR9, UR20, UR5, UR9 ;  /* 0x00000005140972a4 */ /* 0x000fe4000f8e0209 */
[----:B------:R-:W-:Y:S02]  /*19060*/  USHF.L.U32 UR37, UR35, UR44, URZ ;  /* 0x0000002c23257299 */ /* 0x000fe4000800063f */
[----:B------:R-:W-:Y:S01]  /*19070*/  UIADD3 UR9, UR11, UR9, URZ ;  /* 0x000000090b097290 */ /* 0x000fe2000fffe03f */
[----:B------:R-:W-:Y:S01]  /*19080*/  ULDC UR20, c[0x0][0x618] ;  /* 0x0001860000147ab9 */ /* 0x000fe20000000800 */
[----:B0-----:R-:W-:Y:S01]  /*19090*/  R2UR UR39, R0 ;  /* 0x00000000002772ca */ /* 0x001fe200000e0000 */
[----:B------:R-:W-:Y:S01]  /*190a0*/  ULDC.64 UR4, c[0x0][0x640] ;  /* 0x0001900000047ab9 */ /* 0x000fe20000000a00 */
[----:B------:R-:W-:Y:S01]  /*190b0*/  USHF.R.U64 UR35, UR10, UR20, UR9 ;  /* 0x000000140a237299 */ /* 0x000fe20008001209 */
[----:B------:R-:W-:Y:S01]  /*190c0*/  ISETP.NE.U32.AND P0, PT, RZ, UR4, PT ;  /* 0x00000004ff007c0c */ /* 0x000fe2000bf05070 */
[----:B------:R-:W-:Y:S01]  /*190d0*/  USHF.R.U32.HI UR9, URZ, UR20, UR9 ;  /* 0x000000143f097299 */ /* 0x000fe20008011609 */
[----:B------:R-:W-:-:S02]  /*190e0*/  ULDC UR42, c[0x0][0x608] ;  /* 0x00018200002a7ab9 */ /* 0x000fc40000000800 */
[----:B------:R-:W-:Y:S01]  /*190f0*/  ISETP.NE.AND.EX P0, PT, RZ, UR5, PT, P0 ;  /* 0x00000005ff007c0c */ /* 0x000fe2000bf05300 */
[----:B------:R-:W-:Y:S02]  /*19100*/  USHF.R.U64 UR38, UR35, UR42, UR9 ;  /* 0x0000002a23267299 */ /* 0x000fe40008001209 */
[----:B------:R-:W-:Y:S02]  /*19110*/  USHF.R.U32.HI UR9, URZ, UR42, UR9 ;  /* 0x0000002a3f097299 */ /* 0x000fe40008011609 */
[----:B------:R-:W-:Y:S02]  /*19120*/  UIADD3 UR10, -UR21, URZ, URZ ;  /* 0x0000003f150a7290 */ /* 0x000fe4000fffe13f */
[----:B------:R-:W-:Y:S02]  /*19130*/  UIADD3 UR43, -UR39, URZ, URZ ;  /* 0x0000003f272b7290 */ /* 0x000fe4000fffe13f */
[----:B------:R-:W-:Y:S01]  /*19140*/  USHF.R.U64 UR39, UR38, UR44, UR9 ;  /* 0x0000002c26277299 */ /* 0x000fe20008001209 */
[----:B------:R-:W-:Y:S01]  /*19150*/  UMOV UR36, 0x1 ;  /* 0x0000000100247882 */ /* 0x000fe20000000000 */
[----:B------:R-:W-:Y:S01]  /*19160*/  ULDC UR40, c[0x0][0x144] ;  /* 0x0000510000287ab9 */ /* 0x000fe20000000800 */
[----:B------:R-:W-:Y:S01]  /*19170*/  ULDC UR28, c[0x0][0x600] ;  /* 0x00018000001c7ab9 */ /* 0x000fe20000000800 */
[----:B------:R-:W-:-:S02]  /*19180*/  USHF.L.U32 UR36, UR36, UR44, URZ ;  /* 0x0000002c24247299 */ /* 0x000fc4000800063f */
[----:B------:R-:W-:Y:S02]  /*19190*/  USHF.R.U32.HI UR21, URZ, UR44, UR9 ;  /* 0x0000002c3f157299 */ /* 0x000fe40008011609 */
[----:B------:R-:W-:Y:S02]  /*191a0*/  UIADD3 UR34, UR28, -0x1, URZ ;  /* 0xffffffff1c227890 */ /* 0x000fe4000fffe03f */
[----:B------:R-:W-:Y:S02]  /*191b0*/  ULOP3.LUT UR37, URZ, UR37, URZ, 0x33, !UPT ;  /* 0x000000253f257292 */ /* 0x000fe4000f8e333f */
[----:B------:R-:W-:Y:S01]  /*191c0*/  UIMAD UR40, UR40, UR10, UR8 ;  /* 0x0000000a282872a4 */ /* 0x000fe2000f8e0208 */
[----:B------:R-:W-:Y:S01]  /*191d0*/  ULDC UR46, c[0x0][0x148] ;  /* 0x00005200002e7ab9 */ /* 0x000fe20000000800 */
[----:B------:R-:W-:Y:S01]  /*191e0*/  ULDC UR44, c[0x0][0x648] ;  /* 0x00019200002c7ab9 */ /* 0x000fe20000000800 */
[----:B------:R-:W-:Y:S01]  /*191f0*/  ULDC UR45, c[0x0][0x638] ;  /* 0x00018e00002d7ab9 */ /* 0x000fe20000000800 */
[----:B------:R-:W-:Y:S01]  /*19200*/  UMOV UR20, UR39 ;  /* 0x0000002700147c82 */ /* 0x000fe20008000000 */
[----:B------:R-:W-:Y:S07]  /*19210*/  @!P0 BRA `(.L_x_428) ;  /* 0x0000000000288947 */ /* 0x000fee0003800000 */
        /* <DEDUP_REMOVED lines=10> */
.L_x_428:
[----:B------:R-:W-:Y:S01]  /*192c0*/  USHF.R.U64 UR4, UR20, UR44, UR21 ;  /* 0x0000002c14047299 */ /* 0x000fe20008001215 */
[----:B------:R-:W-:Y:S01]  /*192d0*/  IMAD.U32 R4, RZ, RZ, UR6 ;  /* 0x00000006ff047e24 */ /* 0x000fe2000f8e00ff */
[----:B------:R-:W-:Y:S01]  /*192e0*/  ULOP3.LUT UR37, UR38, UR37, URZ, 0xc0, !UPT ;  /* 0x0000002526257292 */ /* 0x000fe2000f8ec03f */
[----:B------:R-:W-:Y:S01]  /*192f0*/  IMAD.MOV.U32 R0, RZ, RZ, 0x1 ;  /* 0x00000001ff007424 */ /* 0x000fe200078e00ff */
[----:B------:R-:W-:Y:S02]  /*19300*/  UIADD3 UR5, -UR4, URZ, URZ ;  /* 0x0000003f04057290 */ /* 0x000fe4000fffe13f */
[----:B------:R-:W-:Y:S01]  /*19310*/  @UP2 UIMAD UR40, UR46, UR43, UR41 ;  /* 0x0000002b2e2822a4 */ /* 0x000fe2000f8e0229 */
[----:B------:R2:W-:Y:S01]  /*19320*/  STL [R1+0x278], R4 ;  /* 0x0002780401007387 */ /* 0x0005e20000100800 */
[----:B------:R-:W-:Y:S02]  /*19330*/  ULOP3.LUT UR34, UR35, UR34, URZ, 0xc0, !UPT ;  /* 0x0000002223227292 */ /* 0x000fe4000f8ec03f */
[----:B------:R-:W-:-:S02]  /*19340*/  UIMAD UR36, UR36, UR4, UR37 ;  /* 0x00000004242472a4 */ /* 0x000fc4000f8e0225 */
        /* <DEDUP_REMOVED lines=10> */
.L_x_426:
[----:B------:R-:W-:Y:S01]  /*193f0*/  UIADD3 UR15, UR31, UR15, URZ ;  /* 0x0000000f1f0f7290 */ /* 0x000fe2000fffe03f */
[----:B------:R-:W-:Y:S01]  /*19400*/  LOP3.LUT P0, RZ, R0, 0xff, RZ, 0xc0, !PT ;  /* 0x000000ff00ff7812 */ /* 0x000fe2000780c0ff */
[----:B------:R-:W-:Y:S02]  /*19410*/  ULOP3.LUT UR29, UR29, 0x1, URZ, 0x3c, !UPT ;  /* 0x000000011d1d7892 */ /* 0x000fe4000f8e3c3f */
[----:B------:R-:W-:Y:S02]  /*19420*/  USHF.R.U32.HI UR4, URZ, 0x4, UR15 ;  /* 0x000000043f047899 */ /* 0x000fe4000801160f */
[----:B------:R-:W-:Y:S02]  /*19430*/  UISETP.GT.U32.AND UP0, UPT, UR15, 0xf, UPT ;  /* 0x0000000f0f00788c */ /* 0x000fe4000bf04070 */
[----:B------:R-:W-:Y:S02]  /*19440*/  ULOP3.LUT UR4, UR4, 0x1, URZ, 0xc0, !UPT ;  /* 0x0000000104047892 */ /* 0x000fe4000f8ec03f */
[----:B------:R-:W-:-:S02]  /*19450*/  UISETP.LT.U32.AND UP0, UPT, UR31, 0x10, UP0 ;  /* 0x000000101f00788c */ /* 0x000fc40008701070 */
[----:B------:R-:W-:Y:S02]  /*19460*/  UISETP.NE.U32.AND UP1, UPT, UR4, 0x1, UPT ;  /* 0x000000010400788c */ /* 0x000fe4000bf25070 */
[----:B------:R-:W-:Y:S02]  /*19470*/  USEL UR5, URZ, 0x1, !UP0 ;  /* 0x000000013f057887 */ /* 0x000fe4000c000000 */
[----:B------:R-:W-:Y:S02]  /*19480*/  UISETP.GT.U32.AND UP1, UPT, UR31, 0xf, !UP1 ;  /* 0x0000000f1f00788c */ /* 0x000fe4000cf24070 */
[----:B------:R-:W-:Y:S02]  /*19490*/  ULOP3.LUT UR15, UR15, 0xf, URZ, 0xc0, !UPT ;  /* 0x0000000f0f0f7892 */ /* 0x000fe4000f8ec03f */
[----:B------:R-:W-:-:S04]  /*194a0*/  USEL UR4, URZ, 0x1, !UP1 ;  /* 0x000000013f047887 */ /* 0x000fc8000c800000 */
[----:B------:R-:W-:Y:S01]  /*194b0*/  ULOP3.LUT UR17, UR4, UR17, UR5, 0x96, !UPT ;  /* 0x0000001104117292 */ /* 0x000fe2000f8e9605 */
[----:B------:R-:W-:Y:S11]  /*194c0*/  @P0 BRA `(.L_x_429) ;  /* 0xfffffe8400480947 */ /* 0x000ff6000383ffff */
[----:B------:R-:W-:Y:S05]  /*194d0*/  EXIT ;  /* 0x000000000000794d */ /* 0x000fea0003800000 */
.L_x_17:
[----:B------:R-:W-:-:S08]  /*194e0*/  ISETP.NE.AND P0, PT, RZ, UR6, PT ;  /* 0x00000006ff007c0c */ /* 0x000fd0000bf05270 */
[----:B0-2---:R-:W0:-:S00]  /*194f0*/  USETMAXREG.DEALLOC.CTAPOOL 0x28 ;  /* 0x00000028000079c8 */ /* 0x005e0000080e0500 */
[----:B------:R-:W-:Y:S05]  /*19500*/  @P0 EXIT ;  /* 0x000000000000094d */ /* 0x000fea0003800000 */
[----:B0-----:R-:W-:Y:S01]  /*19510*/  LOP3.LUT P0, RZ, R0, 0xff, RZ, 0xc0, !PT ;  /* 0x000000ff00ff7812 */ /* 0x001fe2000780c0ff */
[----:B------:R-:W-:Y:S02]  /*19520*/  IMAD.MOV.U32 R8, RZ, RZ, 0x1 ;  /* 0x00000001ff087424 */ /* 0x000fe400078e00ff */
[----:B------:R-:W-:-:S10]  /*19530*/  IMAD.MOV.U32 R0, RZ, RZ, RZ ;  /* 0x000000ffff007224 */ /* 0x000fd400078e00ff */
[----:B------:R-:W-:Y:S05]  /*19540*/  @!P0 BRA `(.L_x_430) ;  /* 0x0000000c00648947 */ /* 0x000fea0003800000 */
[----:B------:R-:W0:Y:S01]  /*19550*/  S2R R9, SR_CgaCtaId ;  /* 0x0000000000097919 */ /* 0x000e220000008800 */
[----:B------:R-:W-:Y:S01]  /*19560*/  LOP3.LUT P0, RZ, R2, 0x1f, RZ, 0xc0, !PT ;  /* 0x0000001f02ff7812 */ /* 0x000fe2000780c0ff */
[----:B------:R-:W-:Y:S01]  /*19570*/  ULDC UR5, c[0x0][0x658] ;  /* 0x0001960000057ab9 */ /* 0x000fe20000000800 */
[----:B------:R-:W-:Y:S01]  /*19580*/  UMOV UR6, 0xffffffff ;  /* 0xffffffff00067882 */ /* 0x000fe20000000000 */
[----:B------:R-:W-:Y:S01]  /*19590*/  BSSY B0, `(.L_x_430) ;  /* 0x00000d4000007945 */ /* 0x000fe20003800000 */
[----:B------:R-:W-:Y:S01]  /*195a0*/  USHF.L.U32 UR6, UR6, UR5, URZ ;  /* 0x0000000506067299 */ /* 0x000fe2000800063f */
[C---:B------:R-:W-:Y:S01]  /*195b0*/  ISETP.NE.AND P3, PT, R3.reuse, RZ, PT ;  /* 0x000000ff0300720c */ /* 0x040fe20003f65270 */
[----:B------:R-:W-:Y:S01]  /*195c0*/  IMAD.MOV.U32 R10, RZ, RZ, 0x1 ;  /* 0x00000001ff0a7424 */ /* 0x000fe200078e00ff */
[----:B------:R-:W-:Y:S01]  /*195d0*/  ISETP.NE.OR P0, PT, R3, RZ, !P0 ;  /* 0x000000ff0300720c */ /* 0x000fe20004705670 */
[----:B------:R-:W-:Y:S01]  /*195e0*/  IMAD.MOV.U32 R8, RZ, RZ, 0x1 ;  /* 0x00000001ff087424 */ /* 0x000fe200078e00ff */
[----:B------:R-:W-:Y:S01]  /*195f0*/  ULDC UR4, c[0x0][0x600] ;  /* 0x0001800000047ab9 */ /* 0x000fe20000000800 */
[----:B------:R-:W-:Y:S01]  /*19600*/  IMAD.MOV.U32 R0, RZ, RZ, RZ ;  /* 0x000000ffff007224 */ /* 0x000fe200078e00ff */
[----:B------:R-:W-:Y:S01]  /*19610*/  UMOV UR8, 0x1 ;  /* 0x0000000100087882 */ /* 0x000fe20000000000 */
[----:B------:R-:W-:-:S02]  /*19620*/  UIADD3 UR27, UR14, 0x1, URZ ;  /* 0x000000010e1b7890 */ /* 0x000fc4000fffe03f */
[----:B------:R-:W-:Y:S02]  /*19630*/  ULOP3.LUT UR26, UR7, 0x2, URZ, 0xfc, !UPT ;  /* 0x00000002071a7892 */ /* 0x000fe4000f8efc3f */
[----:B------:R-:W-:Y:S02]  /*19640*/  UIADD3 UR4, UR4, -0x1, URZ ;  /* 0xffffffff04047890 */ /* 0x000fe4000fffe03f */
[----:B------:R-:W-:Y:S02]  /*19650*/  USHF.L.U32 UR5, UR8, UR5, URZ ;  /* 0x0000000508057299 */ /* 0x000fe4000800063f */
[----:B------:R-:W-:Y:S01]  /*19660*/  ULOP3.LUT UR6, URZ, UR6, URZ, 0x33, !UPT ;  /* 0x000000063f067292 */ /* 0x000fe2000f8e333f */
[----:B------:R-:W-:Y:S01]  /*19670*/  ULDC.64 UR22, c[0x0][0x198] ;  /* 0x0000660000167ab9 */ /* 0x000fe20000000a00 */
[----:B0-----:R-:W-:-:S10]  /*19680*/  LOP3.LUT R9, R9, 0x1, RZ, 0xc0, !PT ;  /* 0x0000000109097812 */ /* 0x001fd400078ec0ff */
.L_x_442:
[----:B------:R-:W-:-:S03]  /*19690*/  UMOV UR8, 0xffffffff ;  /* 0xffffffff00087882 */ /* 0x000fc60000000000 */
[----:B01----:R-:W-:Y:S05]  /*196a0*/  BRA.DIV UR8, `(.L_x_431) ;  /* 0x0000001608e87947 */ /* 0x003fea000b800000 */
[----:B------:R-:W-:-:S13]  /*196b0*/  ELECT P1, URZ, PT ;  /* 0x00000000003f782f */ /* 0x000fda0003820000 */
.L_x_467:
[----:B------:R-:W0:Y:S01]  /*196c0*/  LDC R2, c[0x0][0x28c] ;  /* 0x0000a300ff027b82 */ /* 0x000e220000000800 */
[----:B------:R-:W-:Y:S01]  /*196d0*/  BSSY B1, `(.L_x_432) ;  /* 0x000003e000017945 */ /* 0x000fe20003800000 */
[----:B0-----:R-:W-:-:S13]  /*196e0*/  ISETP.LT.OR P1, PT, R2, 0x1, !P1 ;  /* 0x000000010200780c */ /* 0x001fda0004f21670 */
[----:B------:R-:W-:Y:S05]  /*196f0*/  @P1 BRA `(.L_x_433) ;  /* 0x0000000000ec1947 */ /* 0x000fea0003800000 */
[----:B------:R-:W2:Y:S04]  /*19700*/  LDL.LU R3, [R1+0x290] ;  /* 0x0002900001037983 */ /* 0x000ea80000300800 */
[----:B------:R-:W3:Y:S01]  /*19710*/  LDL.LU R4, [R1+0x28c] ;  /* 0x00028c0001047983 */ /* 0x000ee20000300800 */
[----:B------:R-:W-:Y:S02]  /*19720*/  IMAD.MOV.U32 R13, RZ, RZ, RZ ;  /* 0x000000ffff0d7224 */ /* 0x000fe400078e00ff */
[----:B------:R-:W-:Y:S02]  /*19730*/  IMAD.U32 R14, RZ, RZ, UR27 ;  /* 0x0000001bff0e7e24 */ /* 0x000fe4000f8e00ff */
[----:B------:R-:W-:Y:S02]  /*19740*/  IMAD.MOV.U32 R2, RZ, RZ, R8 ;  /* 0x000000ffff027224 */ /* 0x000fe400078e0008 */
[----:B--2---:R-:W-:-:S02]  /*19750*/  IMAD R3, R3, 0x2, R9 ;  /* 0x0000000203037824 */ /* 0x004fc400078e0209 */
[----:B---3--:R-:W-:Y:S02]  /*19760*/  IMAD.SHL.U32 R7, R4, 0x40, RZ ;  /* 0x0000004004077824 */ /* 0x008fe400078e00ff */
[----:B------:R-:W-:Y:S02]  /*19770*/  IMAD.MOV.U32 R4, RZ, RZ, R0 ;  /* 0x000000ffff047224 */ /* 0x000fe400078e0000 */
[----:B------:R-:W-:-:S07]  /*19780*/  IMAD R6, R3, 0xc0, RZ ;  /* 0x000000c003067824 */ /* 0x000fce00078e02ff */
.L_x_437:
[----:B------:R-:W0:Y:S01]  /*19790*/  S2R R12, SR_CgaCtaId ;  /* 0x00000000000c7919 */ /* 0x000e220000008800 */
[----:B------:R-:W-:Y:S01]  /*197a0*/  MOV R3, 0x400 ;  /* 0x0000040000037802 */ /* 0x000fe20000000f00 */
[----:B------:R-:W1:Y:S03]  /*197b0*/  @!P3 LDC R5, c[0x0][0x500] ;  /* 0x00014000ff05bb82 */ /* 0x000e660000000800 */
[----:B0-----:R-:W-:Y:S02]  /*197c0*/  LEA R11, R12, R3, 0x18 ;  /* 0x000000030c0b7211 */ /* 0x001fe400078ec0ff */
[----:B------:R-:W-:-:S03]  /*197d0*/  SHF.L.U32 R3, R2, 0x1f, RZ ;  /* 0x0000001f02037819 */ /* 0x000fc600000006ff */
[----:B------:R-:W-:-:S04]  /*197e0*/  IMAD R12, R4, 0x8, R11 ;  /* 0x00000008040c7824 */ /* 0x000fc800078e020b */
[----:B------:R-:W0:Y:S02]  /*197f0*/  SYNCS.PHASECHK.TRANS64.TRYWAIT P1, [R12+URZ+0x80], R3 ;  /* 0x000080030c0075a7 */ /* 0x000e24000802017f */
[----:B01----:R-:W-:Y:S05]  /*19800*/  @!P1 BRA `(.L_x_434) ;  /* 0x0000001400b09947 */ /* 0x003fea0003800000 */
.L_x_468:
[----:B------:R-:W-:Y:S01]  /*19810*/  UPRMT UR8, UR26, 0x9910, URZ ;  /* 0x000099101a087896 */ /* 0x000fe2000800003f */
[----:B------:R1:W-:Y:S03]  /*19820*/  @!P3 SYNCS.ARRIVE.TRANS64 RZ, [R12+URZ], R5 ;  /* 0x000000050cffb9a7 */ /* 0x0003e6000800003f */
[----:B------:R-:W-:-:S06]  /*19830*/  UISETP.NE.AND UP0, UPT, UR8, 0x2, UPT ;  /* 0x000000020800788c */ /* 0x000fcc000bf05270 */
[----:B------:R-:W-:-:S13]  /*19840*/  PLOP3.LUT P1, PT, PT, PT, UP0, 0x80, 0x0 ;  /* 0x000000000000781c */ /* 0x000fda0003f2f008 */
[----:B-1----:R-:W-:Y:S05]  /*19850*/  @P1 BRA `(.L_x_435) ;  /* 0x0000000000041947 */ /* 0x002fea0003800000 */
[----:B------:R-:W-:Y:S01]  /*19860*/  BPT.TRAP 0x1 ;  /* 0x000000040000795c */ /* 0x000fe20000300000 */
.L_x_435:
[----:B------:R-:W-:Y:S05]  /*19870*/  @P0 BRA `(.L_x_436) ;  /* 0x0000000000040947 */ /* 0x000fea0003800000 */
[----:B------:R-:W-:Y:S01]  /*19880*/  BPT.TRAP 0x1 ;  /* 0x000000040000795c */ /* 0x000fe20000300000 */
.L_x_436:
[----:B------:R-:W2:Y:S01]  /*19890*/  LDL R15, [R1+0x278] ;  /* 0x00027800010f7983 */ /* 0x000ea20000100800 */
[C---:B0-----:R-:W-:Y:S01]  /*198a0*/  IMAD R3, R4.reuse, 0x2, R9 ;  /* 0x0000000204037824 */ /* 0x041fe200078e0209 */
[----:B------:R-:W-:Y:S01]  /*198b0*/  R2UR UR20, R7 ;  /* 0x00000000071472ca */ /* 0x000fe200000e0000 */
[--C-:B------:R-:W-:Y:S01]  /*198c0*/  IMAD R5, R4, 0x800, R11.reuse ;  /* 0x0000080004057824 */ /* 0x100fe200078e020b */
[----:B------:R-:W-:Y:S01]  /*198d0*/  R2UR UR9, R12 ;  /* 0x000000000c0972ca */ /* 0x000fe200000e0000 */
[----:B------:R-:W-:Y:S01]  /*198e0*/  IMAD R3, R3, 0x1800, R11 ;  /* 0x0000180003037824 */ /* 0x000fe200078e020b */
[----:B------:R-:W-:Y:S01]  /*198f0*/  UIADD3 UR16, UP0, UR22, 0xf0, URZ ;  /* 0x000000f016107890 */ /* 0x000fe2000ff1e03f */
[----:B------:R-:W-:Y:S01]  /*19900*/  VIADD R14, R14, 0xffffffff ;  /* 0xffffffff0e0e7836 */ /* 0x000fe20000000000 */
[----:B------:R-:W-:Y:S01]  /*19910*/  R2UR UR8, R5 ;  /* 0x00000000050872ca */ /* 0x000fe200000e0000 */
[----:B------:R-:W-:Y:S01]  /*19920*/  UIADD3 UR28, UP1, UR22, 0x1f0, URZ ;  /* 0x000001f0161c7890 */ /* 0x000fe2000ff3e03f */
[----:B------:R-:W-:Y:S01]  /*19930*/  R2UR UR11, R3 ;  /* 0x00000000030b72ca */ /* 0x000fe200000e0000 */
[----:B------:R-:W-:Y:S01]  /*19940*/  UIADD3.X UR17, URZ, UR23, URZ, UP0, !UPT ;  /* 0x000000173f117290 */ /* 0x000fe200087fe43f */
[C---:B------:R-:W-:Y:S01]  /*19950*/  R2UR UR10, R13.reuse ;  /* 0x000000000d0a72ca */ /* 0x040fe200000e0000 */
[----:B------:R-:W-:Y:S01]  /*19960*/  VIADD R4, R4, 0x1 ;  /* 0x0000000104047836 */ /* 0x000fe20000000000 */
[----:B------:R-:W-:Y:S01]  /*19970*/  R2UR UR21, R6 ;  /* 0x00000000061572ca */ /* 0x000fe200000e0000 */
[----:B------:R-:W-:Y:S01]  /*19980*/  UIADD3.X UR29, URZ, UR23, URZ, UP1, !UPT ;  /* 0x000000173f1d7290 */ /* 0x000fe20008ffe43f */
[----:B------:R-:W-:Y:S01]  /*19990*/  ISETP.GT.AND P2, PT, R14, 0x1, PT ;  /* 0x000000010e00780c */ /* 0x000fe20003f44270 */
[----:B------:R-:W-:Y:S01]  /*199a0*/  UMOV UR18, 0x0 ;  /* 0x0000000000127882 */ /* 0x000fe20000000000 */
[----:B------:R-:W-:Y:S01]  /*199b0*/  UMOV UR19, 0x10000000 ;  /* 0x1000000000137882 */ /* 0x000fe20000000000 */
[----:B------:R-:W-:Y:S01]  /*199c0*/  ISETP.NE.AND P1, PT, R4, 0x10, PT ;  /* 0x000000100400780c */ /* 0x000fe20003f25270 */
[----:B------:R-:W-:Y:S01]  /*199d0*/  UMOV UR30, 0x30000 ;  /* 0x00030000001e7882 */ /* 0x000fe20000000000 */
[----:B------:R-:W-:Y:S01]  /*199e0*/  UIADD3 UR8, UR8, 0x200, URZ ;  /* 0x0000020008087890 */ /* 0x000fe2000fffe03f */
[----:B------:R-:W-:Y:S01]  /*199f0*/  VIADD R13, R13, 0x20 ;  /* 0x000000200d0d7836 */ /* 0x000fe20000000000 */
[----:B------:R-:W-:Y:S01]  /*19a00*/  UIADD3 UR15, UR11, 0x8200, URZ ;  /* 0x000082000b0f7890 */ /* 0x000fe2000fffe03f */
[----:B------:R-:W-:-:S02]  /*19a10*/  SEL R3, RZ, 0x1, P1 ;  /* 0x00000001ff037807 */ /* 0x000fc40000800000 */
[----:B------:R-:W-:Y:S01]  /*19a20*/  UMOV UR11, UR20 ;  /* 0x00000014000b7c82 */ /* 0x000fe20008000000 */
[----:B------:R-:W-:Y:S02]  /*19a30*/  SEL R4, R4, RZ, P1 ;  /* 0x000000ff04047207 */ /* 0x000fe40000800000 */
[----:B------:R-:W-:Y:S02]  /*19a40*/  LOP3.LUT R2, R2, R3, RZ, 0x3c, !PT ;  /* 0x0000000302027212 */ /* 0x000fe400078e3cff */
[----:B--2---:R-:W-:-:S13]  /*19a50*/  R2UR UR12, R15 ;  /* 0x000000000f0c72ca */ /* 0x004fda00000e0000 */
[----:B------:R0:W-:Y:S02]  /*19a60*/  UTMALDG.3D [UR8], [UR16], desc[UR18] ;  /* 0x00001208100075b4 */ /* 0x0001e40008011000 */
[----:B0-----:R-:W-:Y:S01]  /*19a70*/  UMOV UR8, UR15 ;  /* 0x0000000f00087c82 */ /* 0x001fe20008000000 */
[----:B------:R-:W-:Y:S02]  /*19a80*/  UMOV UR11, UR21 ;  /* 0x00000015000b7c82 */ /* 0x000fe40008000000 */
[----:B------:R0:W-:Y:S02]  /*19a90*/  UTMALDG.3D.MULTICAST [UR8], [UR28], UR30, desc[UR18] ;  /* 0x000012081c0073b4 */ /* 0x0001e4000801181e */
[----:B0-----:R-:W-:Y:S05]  /*19aa0*/  @P2 BRA `(.L_x_437) ;  /* 0xfffffffc00382947 */ /* 0x001fea000383ffff */
.L_x_433:
[----:B------:R-:W-:Y:S05]  /*19ab0*/  BSYNC B1 ;  /* 0x0000000000017941 */ /* 0x000fea0003800000 */
.L_x_432:
[----:B------:R-:W2:Y:S01]  /*19ac0*/  LDL.LU R16, [R1+0x284] ;  /* 0x0002840001107983 */ /* 0x000ea20000300800 */
[----:B------:R-:W-:Y:S01]  /*19ad0*/  LOP3.LUT P4, RZ, R10, 0xff, RZ, 0xc0, !PT ;  /* 0x000000ff0aff7812 */ /* 0x000fe2000788c0ff */
[----:B------:R-:W-:Y:S01]  /*19ae0*/  VIADD R0, R0, UR14 ;  /* 0x0000000e00007c36 */ /* 0x000fe20008000000 */
[----:B------:R-:W-:Y:S01]  /*19af0*/  ULDC.64 UR8, c[0x0][0x650] ;  /* 0x0001940000087ab9 */ /* 0x000fe20000000a00 */
[----:B------:R-:W3:Y:S01]  /*19b00*/  LDL.LU R15, [R1+0x288] ;  /* 0x00028800010f7983 */ /* 0x000ee20000300800 */
[----:B------:R-:W-:Y:S01]  /*19b10*/  IMAD.MOV.U32 R5, RZ, RZ, -0x1 ;  /* 0xffffffffff057424 */ /* 0x000fe200078e00ff */
[----:B------:R-:W-:Y:S01]  /*19b20*/  BSSY B1, `(.L_x_438) ;  /* 0x0000078000017945 */ /* 0x000fe20003800000 */
[----:B------:R-:W-:Y:S02]  /*19b30*/  SHF.R.U32.HI R2, RZ, 0x4, R0 ;  /* 0x00000004ff027819 */ /* 0x000fe40000011600 */
[----:B------:R-:W-:Y:S02]  /*19b40*/  ISETP.GT.U32.AND P1, PT, R0, 0xf, PT ;  /* 0x0000000f0000780c */ /* 0x000fe40003f24070 */
[----:B------:R-:W-:-:S02]  /*19b50*/  LOP3.LUT R2, R2, 0x1, RZ, 0xc0, !PT ;  /* 0x0000000102027812 */ /* 0x000fc400078ec0ff */
[----:B------:R-:W-:Y:S01]  /*19b60*/  LOP3.LUT R0, R0, 0xf, RZ, 0xc0, !PT ;  /* 0x0000000f00007812 */ /* 0x000fe200078ec0ff */
[----:B------:R-:W0:Y:S01]  /*19b70*/  @P4 S2R R4, SR_CgaCtaId ;  /* 0x0000000000044919 */ /* 0x000e220000008800 */
[----:B------:R-:W-:Y:S02]  /*19b80*/  @P4 MOV R3, 0x400 ;  /* 0x0000040000034802 */ /* 0x000fe40000000f00 */
[----:B------:R-:W-:Y:S02]  /*19b90*/  ISETP.NE.U32.AND P2, PT, R2, 0x1, PT ;  /* 0x000000010200780c */ /* 0x000fe40003f45070 */
[----:B------:R-:W-:Y:S02]  /*19ba0*/  PRMT R10, RZ, 0x7610, R10 ;  /* 0x00007610ff0a7816 */ /* 0x000fe4000000000a */
[----:B0-----:R-:W-:Y:S01]  /*19bb0*/  @P4 LEA R3, R4, R3, 0x18 ;  /* 0x0000000304034211 */ /* 0x001fe200078ec0ff */
[----:B------:R-:W-:-:S03]  /*19bc0*/  IMAD.U32 R4, RZ, RZ, UR14 ;  /* 0x0000000eff047e24 */ /* 0x000fc6000f8e00ff */
[----:B------:R0:W-:Y:S02]  /*19bd0*/  @P4 SYNCS.ARRIVE.TRANS64.A1T0 RZ, [R3+URZ+0x138], RZ ;  /* 0x000138ff03ff49a7 */ /* 0x0001e4000810003f */
[C---:B------:R-:W-:Y:S02]  /*19be0*/  ISETP.LT.U32.AND P1, PT, R4.reuse, 0x10, P1 ;  /* 0x000000100400780c */ /* 0x040fe40000f21070 */
[----:B------:R-:W-:Y:S01]  /*19bf0*/  ISETP.GT.U32.AND P2, PT, R4, 0xf, !P2 ;  /* 0x0000000f0400780c */ /* 0x000fe20005744070 */
[----:B------:R-:W-:Y:S01]  /*19c00*/  IMAD.MOV.U32 R4, RZ, RZ, -0x1 ;  /* 0xffffffffff047424 */ /* 0x000fe200078e00ff */
[----:B0-----:R-:W-:Y:S02]  /*19c10*/  SEL R3, RZ, 0x1, !P1 ;  /* 0x00000001ff037807 */ /* 0x001fe40004800000 */
[----:B------:R-:W-:-:S04]  /*19c20*/  SEL R2, RZ, 0x1, !P2 ;  /* 0x00000001ff027807 */ /* 0x000fc80005000000 */
[----:B------:R-:W-:Y:S01]  /*19c30*/  LOP3.LUT R8, R2, R8, R3, 0x96, !PT ;  /* 0x0000000802087212 */ /* 0x000fe200078e9603 */
[----:B------:R-:W-:Y:S01]  /*19c40*/  IMAD.MOV.U32 R3, RZ, RZ, -0x1 ;  /* 0xffffffffff037424 */ /* 0x000fe200078e00ff */
[----:B------:R-:W-:Y:S02]  /*19c50*/  PRMT R2, RZ, 0x7610, R2 ;  /* 0x00007610ff027816 */ /* 0x000fe40000000002 */
[----:B---3--:R-:W-:-:S04]  /*19c60*/  IADD3 R15, P4, R15, UR24, RZ ;  /* 0x000000180f0f7c10 */ /* 0x008fc8000ff9e0ff */
[----:B--2---:R-:W-:Y:S01]  /*19c70*/  IADD3.X R16, R16, UR13, RZ, P4, !PT ;  /* 0x0000000d10107c10 */ /* 0x004fe2000a7fe4ff */
[----:B------:R0:W-:Y:S01]  /*19c80*/  STL [R1+0x288], R15 ;  /* 0x0002880f01007387 */ /* 0x0001e20000100800 */
[----:B------:R-:W-:-:S03]  /*19c90*/  ISETP.GE.U32.AND P4, PT, R15, UR8, PT ;  /* 0x000000080f007c0c */ /* 0x000fc6000bf86070 */
[----:B------:R0:W-:Y:S01]  /*19ca0*/  STL [R1+0x284], R16 ;  /* 0x0002841001007387 */ /* 0x0001e20000100800 */
[----:B------:R-:W-:-:S03]  /*19cb0*/  ISETP.GE.U32.AND.EX P1, PT, R16, UR9, PT, P4 ;  /* 0x0000000910007c0c */ /* 0x000fc6000bf26140 */
[----:B------:R0:W-:Y:S04]  /*19cc0*/  STL [R1+0x28c], R5 ;  /* 0x00028c0501007387 */ /* 0x0001e80000100800 */
[----:B------:R0:W-:Y:S04]  /*19cd0*/  STL [R1+0x290], R4 ;  /* 0x0002900401007387 */ /* 0x0001e80000100800 */
[----:B------:R0:W-:Y:S02]  /*19ce0*/  STL [R1+0x278], R3 ;  /* 0x0002780301007387 */ /* 0x0001e40000100800 */
[----:B------:R-:W-:Y:S05]  /*19cf0*/  @P1 BRA `(.L_x_439) ;  /* 0x0000000400681947 */ /* 0x000fea0003800000 */
[----:B------:R-:W0:Y:S01]  /*19d00*/  S2UR UR8, SR_CTAID.X ;  /* 0x00000000000879c3 */ /* 0x000e220000002500 */
[----:B------:R-:W-:Y:S01]  /*19d10*/  ULDC.64 UR10, c[0x0][0x628] ;  /* 0x00018a00000a7ab9 */ /* 0x000fe20000000a00 */
[----:B------:R-:W-:Y:S01]  /*19d20*/  ULDC UR9, c[0x0][0x150] ;  /* 0x0000540000097ab9 */ /* 0x000fe20000000800 */
[----:B------:R-:W-:Y:S01]  /*19d30*/  ISETP.NE.U32.AND P1, PT, RZ, UR10, PT ;  /* 0x0000000aff007c0c */ /* 0x000fe2000bf25070 */
[----:B------:R-:W-:Y:S01]  /*19d40*/  ULDC UR12, c[0x0][0x630] ;  /* 0x00018c00000c7ab9 */ /* 0x000fe20000000800 */
[----:B------:R-:W-:Y:S01]  /*19d50*/  ULDC UR16, c[0x0][0x154] ;  /* 0x0000550000107ab9 */ /* 0x000fe20000000800 */
[----:B------:R-:W-:Y:S01]  /*19d60*/  IMAD.MOV.U32 R2, RZ, RZ, R15 ;  /* 0x000000ffff027224 */ /* 0x000fe200078e000f */
[----:B------:R-:W-:Y:S01]  /*19d70*/  ISETP.NE.AND.EX P1, PT, RZ, UR11, PT, P1 ;  /* 0x0000000bff007c0c */ /* 0x000fe2000bf25310 */
[----:B------:R-:W1:Y:S01]  /*19d80*/  S2UR UR15, SR_CTAID.Y ;  /* 0x00000000000f79c3 */ /* 0x000e620000002600 */
[----:B0-----:R-:W-:-:S05]  /*19d90*/  I2FP.F32.U32 R3, UR8 ;  /* 0x0000000800037c45 */ /* 0x001fca0008201000 */
[----:B------:R-:W-:Y:S01]  /*19da0*/  FMUL R12, R3, UR9 ;  /* 0x00000009030c7c20 */ /* 0x000fe20008400000 */
[----:B------:R-:W-:-:S05]  /*19db0*/  IMAD.MOV.U32 R3, RZ, RZ, R16 ;  /* 0x000000ffff037224 */ /* 0x000fca00078e0010 */
[----:B------:R-:W-:Y:S05]  /*19dc0*/  @!P1 BRA `(.L_x_440) ;  /* 0x0000000000289947 */ /* 0x000fea0003800000 */
[----:B------:R-:W-:Y:S02]  /*19dd0*/  ULDC UR9, c[0x0][0x634] ;  /* 0x00018d0000097ab9 */ /* 0x000fe40000000800 */
[----:B------:R-:W-:-:S05]  /*19de0*/  IADD3 R7, P1, R15, UR9, RZ ;  /* 0x000000090f077c10 */ /* 0x000fca000ff3e0ff */
[----:B------:R-:W-:-:S04]  /*19df0*/  IMAD.X R11, RZ, RZ, R16, P1 ;  /* 0x000000ffff0b7224 */ /* 0x000fc800008e0610 */
[----:B------:R-:W-:-:S04]  /*19e00*/  IMAD.WIDE.U32 R4, R11, UR10, RZ ;  /* 0x0000000a0b047c25 */ /* 0x000fc8000f8e00ff */
[----:B------:R-:W-:-:S04]  /*19e10*/  IMAD.WIDE.U32 R4, P1, R7, UR11, R4 ;  /* 0x0000000b07047c25 */ /* 0x000fc8000f820004 */
[----:B------:R-:W-:-:S04]  /*19e20*/  IMAD.WIDE.U32 R6, R7, UR10, RZ ;  /* 0x0000000a07067c25 */ /* 0x000fc8000f8e00ff */
[----:B------:R-:W-:Y:S01]  /*19e30*/  IMAD.X R3, RZ, RZ, RZ, P1 ;  /* 0x000000ffff037224 */ /* 0x000fe200008e06ff */
[----:B------:R-:W-:Y:S01]  /*19e40*/  IADD3 RZ, P1, R7, R4, RZ ;  /* 0x0000000407ff7210 */ /* 0x000fe20007f3e0ff */
[----:B------:R-:W-:-:S04]  /*19e50*/  IMAD.MOV.U32 R2, RZ, RZ, R5 ;  /* 0x000000ffff027224 */ /* 0x000fc800078e0005 */
[----:B------:R-:W-:-:S08]  /*19e60*/  IMAD.WIDE.U32.X R2, R11, UR11, R2, P1 ;  /* 0x0000000b0b027c25 */ /* 0x000fd000088e0402 */
.L_x_440:
[--C-:B------:R-:W-:Y:S01]  /*19e70*/  SHF.R.U64 R11, R2, UR12, R3.reuse ;  /* 0x0000000c020b7c19 */ /* 0x100fe20008001203 */
[----:B------:R-:W0:Y:S01]  /*19e80*/  F2I.U32.TRUNC.NTZ R12, R12 ;  /* 0x0000000c000c7305 */ /* 0x000e22000020f000 */
[----:B------:R-:W-:Y:S01]  /*19e90*/  SHF.R.U32.HI R2, RZ, UR12, R3 ;  /* 0x0000000cff027c19 */ /* 0x000fe20008011603 */
[----:B------:R-:W-:Y:S01]  /*19ea0*/  ULDC.64 UR10, c[0x0][0x620] ;  /* 0x00018800000a7ab9 */ /* 0x000fe20000000a00 */
[----:B------:R-:W-:Y:S01]  /*19eb0*/  IADD3 R5, P1, RZ, -R11, RZ ;  /* 0x8000000bff057210 */ /* 0x000fe20007f3e0ff */
[----:B------:R-:W-:Y:S01]  /*19ec0*/  IMAD.MOV.U32 R3, RZ, RZ, R16 ;  /* 0x000000ffff037224 */ /* 0x000fe200078e0010 */
[----:B-1----:R-:W-:Y:S01]  /*19ed0*/  I2FP.F32.U32 R4, UR15 ;  /* 0x0000000f00047c45 */ /* 0x002fe20008201000 */
[----:B------:R-:W-:Y:S01]  /*19ee0*/  ULDC UR12, c[0x0][0x658] ;  /* 0x00019600000c7ab9 */ /* 0x000fe20000000800 */
[----:B------:R-:W-:Y:S01]  /*19ef0*/  ULDC UR18, c[0x0][0x648] ;  /* 0x0001920000127ab9 */ /* 0x000fe20000000800 */
[----:B------:R-:W-:Y:S02]  /*19f00*/  IMAD.X R2, RZ, RZ, ~R2, P1 ;  /* 0x000000ffff027224 */ /* 0x000fe400008e0e02 */
[----:B------:R-:W-:Y:S01]  /*19f10*/  FMUL R6, R4, UR16 ;  /* 0x0000001004067c20 */ /* 0x000fe20008400000 */
[----:B------:R-:W-:Y:S01]  /*19f20*/  ULDC.64 UR16, c[0x0][0x640] ;  /* 0x0001900000107ab9 */ /* 0x000fe20000000a00 */
[----:B------:R-:W-:Y:S01]  /*19f30*/  IMAD R4, R2, UR10, RZ ;  /* 0x0000000a02047c24 */ /* 0x000fe2000f8e02ff */
[----:B------:R-:W-:Y:S01]  /*19f40*/  ISETP.NE.U32.AND P1, PT, RZ, UR16, PT ;  /* 0x00000010ff007c0c */ /* 0x000fe2000bf25070 */
[----:B------:R-:W-:Y:S01]  /*19f50*/  IMAD.MOV.U32 R2, RZ, RZ, R15 ;  /* 0x000000ffff027224 */ /* 0x000fe200078e000f */
[----:B0-----:R-:W-:Y:S01]  /*19f60*/  R2UR UR9, R12 ;  /* 0x000000000c0972ca */ /* 0x001fe200000e0000 */
[----:B------:R-:W0:Y:S01]  /*19f70*/  F2I.U32.TRUNC.NTZ R6, R6 ;  /* 0x0000000600067305 */ /* 0x000e22000020f000 */
[----:B------:R-:W1:Y:S01]  /*19f80*/  LDC R12, c[0x0][0x610] ;  /* 0x00018400ff0c7b82 */ /* 0x000e620000000800 */
[----:B------:R-:W-:Y:S01]  /*19f90*/  IMAD.WIDE.U32 R2, R5, UR10, R2 ;  /* 0x0000000a05027c25 */ /* 0x000fe2000f8e0002 */
[----:B------:R-:W-:Y:S01]  /*19fa0*/  ULDC UR10, c[0x0][0x618] ;  /* 0x00018600000a7ab9 */ /* 0x000fe20000000800 */
[----:B------:R-:W-:-:S02]  /*19fb0*/  ISETP.NE.AND.EX P1, PT, RZ, UR17, PT, P1 ;  /* 0x00000011ff007c0c */ /* 0x000fc4000bf25310 */
[----:B------:R-:W-:-:S04]  /*19fc0*/  IMAD R5, R5, UR11, R4 ;  /* 0x0000000b05057c24 */ /* 0x000fc8000f8e0204 */
[----:B------:R-:W-:-:S05]  /*19fd0*/  IMAD.IADD R3, R3, 0x1, R5 ;  /* 0x0000000103037824 */ /* 0x000fca00078e0205 */
[--C-:B------:R-:W-:Y:S02]  /*19fe0*/  SHF.R.U64 R14, R2, UR10, R3.reuse ;  /* 0x0000000a020e7c19 */ /* 0x100fe40008001203 */
[----:B------:R-:W-:Y:S01]  /*19ff0*/  SHF.R.U32.HI R3, RZ, UR10, R3 ;  /* 0x0000000aff037c19 */ /* 0x000fe20008011603 */
[----:B------:R-:W-:Y:S01]  /*1a000*/  ULDC UR10, c[0x0][0x608] ;  /* 0x00018200000a7ab9 */ /* 0x000fe20000000800 */
[----:B0-----:R-:W-:Y:S02]  /*1a010*/  R2UR UR11, R6 ;  /* 0x00000000060b72ca */ /* 0x001fe400000e0000 */
[--C-:B------:R-:W-:Y:S02]  /*1a020*/  SHF.R.U64 R15, R14, UR10, R3.reuse ;  /* 0x0000000a0e0f7c19 */ /* 0x100fe40008001203 */
[----:B------:R-:W-:Y:S01]  /*1a030*/  SHF.R.U32.HI R2, RZ, UR10, R3 ;  /* 0x0000000aff027c19 */ /* 0x000fe20008011603 */
[----:B------:R-:W-:-:S03]  /*1a040*/  UIADD3 UR10, -UR9, URZ, URZ ;  /* 0x0000003f090a7290 */ /* 0x000fc6000fffe13f */
[--C-:B------:R-:W-:Y:S01]  /*1a050*/  SHF.R.U64 R17, R15, UR12, R2.reuse ;  /* 0x0000000c0f117c19 */ /* 0x100fe20008001202 */
[----:B------:R-:W-:Y:S01]  /*1a060*/  ULDC UR9, c[0x0][0x144] ;  /* 0x0000510000097ab9 */ /* 0x000fe20000000800 */
[----:B------:R-:W-:-:S03]  /*1a070*/  SHF.R.U32.HI R3, RZ, UR12, R2 ;  /* 0x0000000cff037c19 */ /* 0x000fc60008011602 */
[----:B------:R-:W-:Y:S01]  /*1a080*/  IMAD.MOV.U32 R2, RZ, RZ, R17 ;  /* 0x000000ffff027224 */ /* 0x000fe200078e0011 */
[----:B------:R-:W-:Y:S06]  /*1a090*/  @!P1 BRA `(.L_x_441) ;  /* 0x0000000000289947 */ /* 0x000fec0003800000 */
        /* <DEDUP_REMOVED lines=10> */
.L_x_441:
[----:B------:R-:W-:Y:S01]  /*1a140*/  UIADD3 UR11, -UR11, URZ, URZ ;  /* 0x0000003f0b0b7290 */ /* 0x000fe2000fffe13f */
[----:B------:R-:W-:Y:S01]  /*1a150*/  SHF.R.U64 R3, R2, UR18, R3 ;  /* 0x0000001202037c19 */ /* 0x000fe20008001203 */
[----:B------:R-:W-:Y:S01]  /*1a160*/  UIMAD UR8, UR9, UR10, UR8 ;  /* 0x0000000a090872a4 */ /* 0x000fe2000f8e0208 */
[----:B------:R-:W-:Y:S02]  /*1a170*/  LOP3.LUT R2, R15, UR6, RZ, 0xc0, !PT ;  /* 0x000000060f027c12 */ /* 0x000fe4000f8ec0ff */
[----:B------:R-:W-:Y:S01]  /*1a180*/  ULDC UR9, c[0x0][0x148] ;  /* 0x0000520000097ab9 */ /* 0x000fe20000000800 */
[----:B------:R-:W-:Y:S01]  /*1a190*/  IMAD.MOV R4, RZ, RZ, -R3 ;  /* 0x000000ffff047224 */ /* 0x000fe200078e0a03 */
[----:B------:R-:W-:Y:S01]  /*1a1a0*/  @UP2 UIMAD UR8, UR9, UR11, UR15 ;  /* 0x0000000b090822a4 */ /* 0x000fe2000f8e020f */
[----:B------:R-:W-:Y:S01]  /*1a1b0*/  IMAD R3, R3, UR5, R2 ;  /* 0x0000000503037c24 */ /* 0x000fe2000f8e0202 */
[----:B------:R-:W-:Y:S01]  /*1a1c0*/  LOP3.LUT R5, R14, UR4, RZ, 0xc0, !PT ;  /* 0x000000040e057c12 */ /* 0x000fe2000f8ec0ff */
[----:B------:R-:W-:Y:S01]  /*1a1d0*/  ULDC UR9, c[0x0][0x638] ;  /* 0x00018e0000097ab9 */ /* 0x000fe20000000800 */
[----:B------:R-:W-:Y:S01]  /*1a1e0*/  PLOP3.LUT P1, PT, PT, PT, UP2, 0x80, 0x0 ;  /* 0x000000000000781c */ /* 0x000fe20003f2f028 */
[----:B------:R-:W-:-:S02]  /*1a1f0*/  IMAD R2, R4, UR9, R17 ;  /* 0x0000000904027c24 */ /* 0x000fc4000f8e0211 */
[----:B-1----:R-:W-:Y:S01]  /*1a200*/  IMAD R12, R3, R12, UR8 ;  /* 0x00000008030c7e24 */ /* 0x002fe2000f8e020c */
[----:B------:R-:W-:Y:S01]  /*1a210*/  ULDC UR8, c[0x0][0x600] ;  /* 0x0001800000087ab9 */ /* 0x000fe20000000800 */
[----:B------:R-:W-:Y:S02]  /*1a220*/  IMAD.MOV.U32 R4, RZ, RZ, 0x1 ;  /* 0x00000001ff047424 */ /* 0x000fe400078e00ff */
[----:B------:R-:W-:-:S03]  /*1a230*/  IMAD R3, R2, UR8, R5 ;  /* 0x0000000802037c24 */ /* 0x000fc6000f8e0205 */
[----:B------:R-:W-:Y:S02]  /*1a240*/  PRMT R2, R4, 0x7610, R2 ;  /* 0x0000761004027816 */ /* 0x000fe40000000002 */
[----:B------:R-:W-:Y:S02]  /*1a250*/  SEL R4, R3, R12, !P1 ;  /* 0x0000000c03047207 */ /* 0x000fe40004800000 */
[----:B------:R-:W-:-:S03]  /*1a260*/  SEL R3, R12, R3, !P1 ;  /* 0x000000030c037207 */ /* 0x000fc60004800000 */
[----:B------:R1:W-:Y:S04]  /*1a270*/  STL [R1+0x290], R4 ;  /* 0x0002900401007387 */ /* 0x0003e80000100800 */
[----:B------:R1:W-:Y:S04]  /*1a280*/  STL [R1+0x278], R11 ;  /* 0x0002780b01007387 */ /* 0x0003e80000100800 */
[----:B------:R1:W-:Y:S02]  /*1a290*/  STL [R1+0x28c], R3 ;  /* 0x00028c0301007387 */ /* 0x0003e40000100800 */
.L_x_439:
[----:B------:R-:W-:Y:S05]  /*1a2a0*/  BSYNC B1 ;  /* 0x0000000000017941 */ /* 0x000fea0003800000 */
.L_x_438:
[----:B------:R-:W-:-:S13]  /*1a2b0*/  LOP3.LUT P1, RZ, R2, 0xff, RZ, 0xc0, !PT ;  /* 0x000000ff02ff7812 */ /* 0x000fda000782c0ff */
[----:B------:R-:W-:Y:S05]  /*1a2c0*/  @P1 BRA `(.L_x_442) ;  /* 0xfffffff000f01947 */ /* 0x000fea000383ffff */
[----:B------:R-:W-:Y:S05]  /*1a2d0*/  BSYNC B0 ;  /* 0x0000000000007941 */ /* 0x000fea0003800000 */
.L_x_430:
[----:B------:R-:W-:-:S03]  /*1a2e0*/  UMOV UR8, 0xffffffff ;  /* 0xffffffff00087882 */ /* 0x000fc60000000000 */
[----:B------:R-:W-:Y:S05]  /*1a2f0*/  BRA.DIV UR8, `(.L_x_443) ;  /* 0x0000000e08087947 */ /* 0x000fea000b800000 */
[----:B------:R-:W-:-:S13]  /*1a300*/  ELECT P0, URZ, PT ;  /* 0x00000000003f782f */ /* 0x000fda0003800000 */
.L_x_471:
[----:B------:R-:W-:Y:S04]  /*1a310*/  BSSY B0, `(.L_x_444) ;  /* 0x0000098000007945 */ /* 0x000fe80003800000 */
[----:B------:R-:W-:Y:S05]  /*1a320*/  @!P0 BRA `(.L_x_445) ;  /* 0x0000000800588947 */ /* 0x000fea0003800000 */
[----:B------:R-:W-:-:S04]  /*1a330*/  ULOP3.LUT UR8, UR7, 0x2, URZ, 0xfc, !UPT ;  /* 0x0000000207087892 */ /* 0x000fc8000f8efc3f */
[----:B------:R-:W-:-:S06]  /*1a340*/  UISETP.NE.AND UP0, UPT, UR8, 0x3, UPT ;  /* 0x000000030800788c */ /* 0x000fcc000bf05270 */
[----:B------:R-:W-:-:S13]  /*1a350*/  PLOP3.LUT P0, PT, PT, PT, UP0, 0x80, 0x0 ;  /* 0x000000000000781c */ /* 0x000fda0003f0f008 */
[----:B------:R-:W-:Y:S05]  /*1a360*/  @!P0 BRA `(.L_x_446) ;  /* 0x0000000000048947 */ /* 0x000fea0003800000 */
[----:B------:R-:W-:Y:S01]  /*1a370*/  BPT.TRAP 0x1 ;  /* 0x000000040000795c */ /* 0x000fe20000300000 */
.L_x_446:
[----:B01----:R-:W0:Y:S01]  /*1a380*/  S2R R3, SR_CgaCtaId ;  /* 0x0000000000037919 */ /* 0x003e220000008800 */
[----:B------:R-:W-:-:S04]  /*1a390*/  MOV R2, 0x400 ;  /* 0x0000040000027802 */ /* 0x000fc80000000f00 */
[----:B0-----:R-:W-:Y:S02]  /*1a3a0*/  LEA R3, R3, R2, 0x18 ;  /* 0x0000000203037211 */ /* 0x001fe400078ec0ff */
[----:B------:R-:W-:-:S03]  /*1a3b0*/  SHF.L.U32 R2, R8, 0x1f, RZ ;  /* 0x0000001f08027819 */ /* 0x000fc600000006ff */
[----:B------:R-:W-:-:S04]  /*1a3c0*/  VIADD R3, R3, 0x80 ;  /* 0x0000008003037836 */ /* 0x000fc80000000000 */
[C---:B------:R-:W-:Y:S02]  /*1a3d0*/  IMAD R7, R0.reuse, 0x8, R3 ;  /* 0x0000000800077824 */ /* 0x040fe400078e0203 */
[----:B------:R-:W-:Y:S02]  /*1a3e0*/  VIADD R0, R0, 0x1 ;  /* 0x0000000100007836 */ /* 0x000fe40000000000 */
[----:B------:R-:W0:Y:S03]  /*1a3f0*/  SYNCS.PHASECHK.TRANS64.TRYWAIT P0, [R7+URZ], R2 ;  /* 0x00000002070075a7 */ /* 0x000e26000800017f */
[----:B------:R-:W-:-:S04]  /*1a400*/  ISETP.NE.AND P1, PT, R0, 0x10, PT ;  /* 0x000000100000780c */ /* 0x000fc80003f25270 */
[----:B------:R-:W-:Y:S02]  /*1a410*/  SEL R5, RZ, 0x1, P1 ;  /* 0x00000001ff057807 */ /* 0x000fe40000800000 */
[----:B------:R-:W-:Y:S02]  /*1a420*/  SEL R0, R0, RZ, P1 ;  /* 0x000000ff00007207 */ /* 0x000fe40000800000 */
[----:B------:R-:W-:-:S03]  /*1a430*/  LOP3.LUT R5, R8, R5, RZ, 0x3c, !PT ;  /* 0x0000000508057212 */ /* 0x000fc600078e3cff */
[----:B------:R-:W-:Y:S01]  /*1a440*/  IMAD R9, R0, 0x8, R3 ;  /* 0x0000000800097824 */ /* 0x000fe200078e0203 */
[----:B------:R-:W-:Y:S01]  /*1a450*/  SHF.L.U32 R4, R5, 0x1f, RZ ;  /* 0x0000001f05047819 */ /* 0x000fe200000006ff */
[----:B0-----:R-:W-:Y:S06]  /*1a460*/  @!P0 BRA `(.L_x_447) ;  /* 0x0000000800d08947 */ /* 0x001fec0003800000 */
.L_x_472:
[----:B------:R-:W1:Y:S01]  /*1a470*/  SYNCS.PHASECHK.TRANS64.TRYWAIT P0, [R9+URZ], R4 ;  /* 0x00000004090075a7 */ /* 0x000e62000800017f */
[----:B------:R-:W-:-:S05]  /*1a480*/  VIADD R0, R0, 0x1 ;  /* 0x0000000100007836 */ /* 0x000fca0000000000 */
[----:B------:R-:W-:-:S04]  /*1a490*/  ISETP.NE.AND P1, PT, R0, 0x10, PT ;  /* 0x000000100000780c */ /* 0x000fc80003f25270 */
[----:B0-----:R-:W-:Y:S02]  /*1a4a0*/  SEL R2, RZ, 0x1, P1 ;  /* 0x00000001ff027807 */ /* 0x001fe40000800000 */
[----:B------:R-:W-:Y:S02]  /*1a4b0*/  SEL R0, R0, RZ, P1 ;  /* 0x000000ff00007207 */ /* 0x000fe40000800000 */
[----:B------:R-:W-:-:S03]  /*1a4c0*/  LOP3.LUT R7, R5, R2, RZ, 0x3c, !PT ;  /* 0x0000000205077212 */ /* 0x000fc600078e3cff */
[----:B------:R-:W-:Y:S01]  /*1a4d0*/  IMAD R6, R0, 0x8, R3 ;  /* 0x0000000800067824 */ /* 0x000fe200078e0203 */
[----:B------:R-:W-:Y:S01]  /*1a4e0*/  SHF.L.U32 R5, R7, 0x1f, RZ ;  /* 0x0000001f07057819 */ /* 0x000fe200000006ff */
[----:B-1----:R-:W-:Y:S06]  /*1a4f0*/  @!P0 BRA `(.L_x_448) ;  /* 0x0000000800c08947 */ /* 0x002fec0003800000 */
.L_x_473:
[----:B------:R-:W1:Y:S01]  /*1a500*/  SYNCS.PHASECHK.TRANS64.TRYWAIT P0, [R6+URZ], R5 ;  /* 0x00000005060075a7 */ /* 0x000e62000800017f */
[----:B------:R-:W-:-:S05]  /*1a510*/  VIADD R0, R0, 0x1 ;  /* 0x0000000100007836 */ /* 0x000fca0000000000 */
[----:B------:R-:W-:-:S04]  /*1a520*/  ISETP.NE.AND P1, PT, R0, 0x10, PT ;  /* 0x000000100000780c */ /* 0x000fc80003f25270 */
[----:B------:R-:W-:Y:S02]  /*1a530*/  SEL R2, RZ, 0x1, P1 ;  /* 0x00000001ff027807 */ /* 0x000fe40000800000 */
[----:B------:R-:W-:Y:S02]  /*1a540*/  SEL R0, R0, RZ, P1 ;  /* 0x000000ff00007207 */ /* 0x000fe40000800000 */
[----:B------:R-:W-:-:S03]  /*1a550*/  LOP3.LUT R7, R7, R2, RZ, 0x3c, !PT ;  /* 0x0000000207077212 */ /* 0x000fc600078e3cff */
[----:B0-----:R-:W-:Y:S01]  /*1a560*/  IMAD R9, R0, 0x8, R3 ;  /* 0x0000000800097824 */ /* 0x001fe200078e0203 */
[----:B------:R-:W-:Y:S01]  /*1a570*/  SHF.L.U32 R4, R7, 0x1f, RZ ;  /* 0x0000001f07047819 */ /* 0x000fe200000006ff */
[----:B-1----:R-:W-:Y:S06]  /*1a580*/  @!P0 BRA `(.L_x_449) ;  /* 0x0000000800b08947 */ /* 0x002fec0003800000 */
.L_x_474:
        /* <DEDUP_REMOVED lines=9> */
.L_x_475:
        /* <DEDUP_REMOVED lines=9> */
.L_x_476:
        /* <DEDUP_REMOVED lines=9> */
.L_x_477:
        /* <DEDUP_REMOVED lines=9> */
.L_x_478:
        /* <DEDUP_REMOVED lines=9> */
.L_x_479:
        /* <DEDUP_REMOVED lines=9> */
.L_x_480:
        /* <DEDUP_REMOVED lines=9> */
.L_x_481:
        /* <DEDUP_REMOVED lines=9> */
.L_x_482:
        /* <DEDUP_REMOVED lines=9> */
.L_x_483:
        /* <DEDUP_REMOVED lines=9> */
.L_x_484:
        /* <DEDUP_REMOVED lines=9> */
.L_x_485:
[----:B------:R-:W1:Y:S01]  /*1abc0*/  SYNCS.PHASECHK.TRANS64.TRYWAIT P0, [R6+URZ], R5 ;  /* 0x00000005060075a7 */ /* 0x000e62000800017f */
[----:B------:R-:W-:-:S05]  /*1abd0*/  VIADD R0, R0, 0x1 ;  /* 0x0000000100007836 */ /* 0x000fca0000000000 */
[----:B------:R-:W-:-:S04]  /*1abe0*/  ISETP.NE.AND P1, PT, R0, 0x10, PT ;  /* 0x000000100000780c */ /* 0x000fc80003f25270 */
[----:B------:R-:W-:Y:S02]  /*1abf0*/  SEL R2, RZ, 0x1, P1 ;  /* 0x00000001ff027807 */ /* 0x000fe40000800000 */
[----:B------:R-:W-:Y:S02]  /*1ac00*/  SEL R0, R0, RZ, P1 ;  /* 0x000000ff00007207 */ /* 0x000fe40000800000 */
[----:B------:R-:W-:Y:S01]  /*1ac10*/  LOP3.LUT R2, R7, R2, RZ, 0x3c, !PT ;  /* 0x0000000207027212 */ /* 0x000fe200078e3cff */
[----:B-1----:R-:W-:Y:S06]  /*1ac20*/  @!P0 BRA `(.L_x_461) ;  /* 0x0000000400f88947 */ /* 0x002fec0003800000 */
.L_x_486:
[----:B------:R-:W-:Y:S01]  /*1ac30*/  IMAD R3, R0, 0x8, R3 ;  /* 0x0000000800037824 */ /* 0x000fe200078e0203 */
[----:B------:R-:W-:-:S07]  /*1ac40*/  SHF.L.U32 R0, R2, 0x1f, RZ ;  /* 0x0000001f02007819 */ /* 0x000fce00000006ff */
.L_x_462:
[----:B--2---:R2:W3:Y:S02]  /*1ac50*/  SYNCS.PHASECHK.TRANS64.TRYWAIT P0, [R3+URZ], R0 ;  /* 0x00000000030075a7 */ /* 0x0044e4000800017f */
[----:B---3--:R-:W-:Y:S05]  /*1ac60*/  @!P0 NANOSLEEP.SYNCS 0x989680 ;  /* 0x009896800000895d */ /* 0x008fea0003900000 */
[----:B------:R-:W3:Y:S02]  /*1ac70*/  @!P0 SYNCS.PHASECHK.TRANS64 P0, [R3+URZ], R0 ;  /* 0x00000000030085a7 */ /* 0x000ee4000800007f */
[----:B---3--:R-:W-:Y:S05]  /*1ac80*/  @!P0 BRA `(.L_x_462) ;  /* 0xfffffffc00f08947 */ /* 0x008fea000383ffff */
.L_x_445:
[----:B------:R-:W-:Y:S05]  /*1ac90*/  BSYNC B0 ;  /* 0x0000000000007941 */ /* 0x000fea0003800000 */
.L_x_444:
[----:B------:R-:W-:Y:S05]  /*1aca0*/  EXIT ;  /* 0x000000000000794d */ /* 0x000fea0003800000 */
.L_x_19:
[----:B0-----:R-:W-:-:S04]  /*1acb0*/  IMAD.U32 R3, RZ, RZ, UR19 ;  /* 0x00000013ff037e24 */ /* 0x001fc8000f8e00ff */
[----:B------:R0:W1:Y:S03]  /*1acc0*/  SYNCS.PHASECHK.TRANS64.TRYWAIT P0, [R3+URZ+-0x8], R0 ;  /* 0xfffff800030075a7 */ /* 0x000066000800017f */
[----:B-1----:R-:W-:Y:S05]  /*1acd0*/  @!P0 NANOSLEEP.SYNCS 0x989680 ;  /* 0x009896800000895d */ /* 0x002fea0003900000 */
[----:B------:R-:W1:Y:S02]  /*1ace0*/  @!P0 SYNCS.PHASECHK.TRANS64 P0, [R3+URZ+-0x8], R0 ;  /* 0xfffff800030085a7 */ /* 0x000e64000800007f */
[----:B-1----:R-:W-:Y:S05]  /*1acf0*/  @!P0 BRA `(.L_x_19) ;  /* 0xfffffffc00ec8947 */ /* 0x002fea000383ffff */
[----:B------:R-:W-:Y:S05]  /*1ad00*/  BRA `(.L_x_463) ;  /* 0xfffffe6c00587947 */ /* 0x000fea000383ffff */
.L_x_24:
[----:B--2---:R-:W-:-:S04]  /*1ad10*/  IMAD.U32 R3, RZ, RZ, UR5 ;  /* 0x00000005ff037e24 */ /* 0x004fc8000f8e00ff */
[----:B------:R2:W4:Y:S03]  /*1ad20*/  SYNCS.PHASECHK.TRANS64.TRYWAIT P0, [R3+URZ], R0 ;  /* 0x00000000030075a7 */ /* 0x000526000800017f */
[----:B----4-:R-:W-:Y:S05]  /*1ad30*/  @!P0 NANOSLEEP.SYNCS 0x989680 ;  /* 0x009896800000895d */ /* 0x010fea0003900000 */
[----:B------:R-:W4:Y:S02]  /*1ad40*/  @!P0 SYNCS.PHASECHK.TRANS64 P0, [R3+URZ], R0 ;  /* 0x00000000030085a7 */ /* 0x000f24000800007f */
[----:B----4-:R-:W-:Y:S05]  /*1ad50*/  @!P0 BRA `(.L_x_24) ;  /* 0xfffffffc00ec8947 */ /* 0x010fea000383ffff */
[----:B------:R-:W-:Y:S05]  /*1ad60*/  BRA `(.L_x_23) ;  /* 0xfffffe7c00cc7947 */ /* 0x000fea000383ffff */
.L_x_30:
[----:B-----5:R2:W-:Y:S02]  /*1ad70*/  STL [R1+0x2a8], R0 ;  /* 0x0002a80001007387 */ /* 0x0205e40000100800 */
[----:B--2---:R-:W-:-:S04]  /*1ad80*/  IMAD.U32 R0, RZ, RZ, UR8 ;  /* 0x00000008ff007e24 */ /* 0x004fc8000f8e00ff */
[----:B------:R2:W0:Y:S03]  /*1ad90*/  SYNCS.PHASECHK.TRANS64.TRYWAIT P0, [R0+URZ], R229 ;  /* 0x000000e5000075a7 */ /* 0x000426000800017f */
[----:B0-----:R-:W-:Y:S05]  /*1ada0*/  @!P0 NANOSLEEP.SYNCS 0x989680 ;  /* 0x009896800000895d */ /* 0x001fea0003900000 */
[----:B------:R2:W0:Y:S02]  /*1adb0*/  @!P0 SYNCS.PHASECHK.TRANS64 P0, [R0+URZ], R229 ;  /* 0x000000e5000085a7 */ /* 0x000424000800007f */
[----:B--2---:R2:W5:Y:S02]  /*1adc0*/  LDL.LU R0, [R1+0x2a8] ;  /* 0x0002a80001007983 */ /* 0x0045640000300800 */
[----:B0-2---:R-:W-:Y:S05]  /*1add0*/  @!P0 BRA `(.L_x_30) ;  /* 0xfffffffc00e48947 */ /* 0x005fea000383ffff */
[----:B------:R-:W-:Y:S05]  /*1ade0*/  BRA `(.L_x_29) ;  /* 0xfffffea000a47947 */ /* 0x000fea000383ffff */
.L_x_38:
[----:B0-----:R-:W-:-:S04]  /*1adf0*/  IMAD.U32 R25, RZ, RZ, UR19 ;  /* 0x00000013ff197e24 */ /* 0x001fc8000f8e00ff */
[----:B------:R0:W1:Y:S03]  /*1ae00*/  SYNCS.PHASECHK.TRANS64.TRYWAIT P0, [R25+URZ+0x8], R24 ;  /* 0x00000818190075a7 */ /* 0x000066000800017f */
[----:B-1----:R-:W-:Y:S05]  /*1ae10*/  @!P0 NANOSLEEP.SYNCS 0x989680 ;  /* 0x009896800000895d */ /* 0x002fea0003900000 */
[----:B------:R-:W1:Y:S02]  /*1ae20*/  @!P0 SYNCS.PHASECHK.TRANS64 P0, [R25+URZ+0x8], R24 ;  /* 0x00000818190085a7 */ /* 0x000e64000800007f */
[----:B-1----:R-:W-:Y:S05]  /*1ae30*/  @!P0 BRA `(.L_x_38) ;  /* 0xfffffffc00ec8947 */ /* 0x002fea000383ffff */
[----:B------:R-:W-:Y:S05]  /*1ae40*/  BRA `(.L_x_464) ;  /* 0xfffffeec00707947 */ /* 0x000fea000383ffff */
.L_x_431:
[----:B------:R-:W-:Y:S01]  /*1ae50*/  BSSY B1, `(.L_x_465) ;  /* 0x0000006000017945 */ /* 0x000fe20003800000 */
[----:B------:R-:W-:-:S07]  /*1ae60*/  IMAD.MOV.U32 R2, RZ, RZ, -0x1 ;  /* 0xffffffffff027424 */ /* 0x000fce00078e00ff */
[----:B------:R-:W-:Y:S05]  /*1ae70*/  WARPSYNC.COLLECTIVE R2, `(.L_x_466) ;  /* 0x00000000020c7348 */ /* 0x000fea0003c00000 */
[----:B------:R-:W-:Y:S02]  /*1ae80*/  ELECT P1, UR62, PT ;  /* 0x00000000003e782f */ /* 0x000fe40003820000 */
[----:B------:R-:W-:Y:S01]  /*1ae90*/  MOV R2, UR62 ;  /* 0x0000003e00027c02 */ /* 0x000fe20008000f00 */
[----:B------:R-:W-:Y:S10]  /*1aea0*/  ENDCOLLECTIVE ;  /* 0x000000000000791b */ /* 0x000ff40003800000 */
.L_x_466:
[----:B------:R-:W-:Y:S05]  /*1aeb0*/  BSYNC B1 ;  /* 0x0000000000017941 */ /* 0x000fea0003800000 */
.L_x_465:
[----:B------:R-:W-:Y:S05]  /*1aec0*/  BRA `(.L_x_467) ;  /* 0xffffffe400fc7947 */ /* 0x000fea000383ffff */
.L_x_434:
[----:B0-----:R0:W1:Y:S02]  /*1aed0*/  SYNCS.PHASECHK.TRANS64.TRYWAIT P1, [R12+URZ+0x80], R3 ;  /* 0x000080030c0075a7 */ /* 0x001064000802017f */
[----:B-1----:R-:W-:Y:S05]  /*1aee0*/  @!P1 NANOSLEEP.SYNCS 0x989680 ;  /* 0x009896800000995d */ /* 0x002fea0003900000 */
[----:B------:R-:W1:Y:S02]  /*1aef0*/  @!P1 SYNCS.PHASECHK.TRANS64 P1, [R12+URZ+0x80], R3 ;  /* 0x000080030c0095a7 */ /* 0x000e64000802007f */
[----:B-1----:R-:W-:Y:S05]  /*1af00*/  @!P1 BRA `(.L_x_434) ;  /* 0xfffffffc00f09947 */ /* 0x002fea000383ffff */
[----:B------:R-:W-:Y:S05]  /*1af10*/  BRA `(.L_x_468) ;  /* 0xffffffe8003c7947 */ /* 0x000fea000383ffff */
.L_x_443:
[----:B------:R-:W-:Y:S01]  /*1af20*/  BSSY B0, `(.L_x_469) ;  /* 0x0000006000007945 */ /* 0x000fe20003800000 */
[----:B------:R-:W-:-:S07]  /*1af30*/  IMAD.MOV.U32 R2, RZ, RZ, -0x1 ;  /* 0xffffffffff027424 */ /* 0x000fce00078e00ff */
[----:B01----:R-:W-:Y:S05]  /*1af40*/  WARPSYNC.COLLECTIVE R2, `(.L_x_470) ;  /* 0x00000000020c7348 */ /* 0x003fea0003c00000 */
[----:B------:R-:W-:Y:S02]  /*1af50*/  ELECT P1, UR62, PT ;  /* 0x00000000003e782f */ /* 0x000fe40003820000 */
[----:B------:R-:W-:Y:S01]  /*1af60*/  MOV R2, UR62 ;  /* 0x0000003e00027c02 */ /* 0x000fe20008000f00 */
[----:B01----:R-:W-:Y:S10]  /*1af70*/  ENDCOLLECTIVE ;  /* 0x000000000000791b */ /* 0x003ff40003800000 */
.L_x_470:
[----:B------:R-:W-:Y:S05]  /*1af80*/  BSYNC B0 ;  /* 0x0000000000007941 */ /* 0x000fea0003800000 */
.L_x_469:
[----:B------:R-:W-:Y:S01]  /*1af90*/  PLOP3.LUT P0, PT, P1, PT, PT, 0x80, 0x0 ;  /* 0x000000000000781c */ /* 0x000fe20000f0f070 */
[----:B------:R-:W-:-:S12]  /*1afa0*/  BRA `(.L_x_471) ;  /* 0xfffffff000d87947 */ /* 0x000fd8000383ffff */
.L_x_447:
[----:B0-----:R0:W1:Y:S02]  /*1afb0*/  SYNCS.PHASECHK.TRANS64.TRYWAIT P0, [R7+URZ], R2 ;  /* 0x00000002070075a7 */ /* 0x001064000800017f */
[----:B-1----:R-:W-:Y:S05]  /*1afc0*/  @!P0 NANOSLEEP.SYNCS 0x989680 ;  /* 0x009896800000895d */ /* 0x002fea0003900000 */
[----:B------:R-:W1:Y:S02]  /*1afd0*/  @!P0 SYNCS.PHASECHK.TRANS64 P0, [R7+URZ], R2 ;  /* 0x00000002070085a7 */ /* 0x000e64000800007f */
[----:B-1----:R-:W-:Y:S05]  /*1afe0*/  @!P0 BRA `(.L_x_447) ;  /* 0xfffffffc00f08947 */ /* 0x002fea000383ffff */
[----:B------:R-:W-:Y:S05]  /*1aff0*/  BRA `(.L_x_472) ;  /* 0xfffffff4001c7947 */ /* 0x000fea000383ffff */
.L_x_448:
[----:B0-----:R0:W1:Y:S02]  /*1b000*/  SYNCS.PHASECHK.TRANS64.TRYWAIT P0, [R9+URZ], R4 ;  /* 0x00000004090075a7 */ /* 0x001064000800017f */
[----:B-1----:R-:W-:Y:S05]  /*1b010*/  @!P0 NANOSLEEP.SYNCS 0x989680 ;  /* 0x009896800000895d */ /* 0x002fea0003900000 */
[----:B------:R-:W1:Y:S02]  /*1b020*/  @!P0 SYNCS.PHASECHK.TRANS64 P0, [R9+URZ], R4 ;  /* 0x00000004090085a7 */ /* 0x000e64000800007f */
[----:B-1----:R-:W-:Y:S05]  /*1b030*/  @!P0 BRA `(.L_x_448) ;  /* 0xfffffffc00f08947 */ /* 0x002fea000383ffff */
[----:B------:R-:W-:Y:S05]  /*1b040*/  BRA `(.L_x_473) ;  /* 0xfffffff4002c7947 */ /* 0x000fea000383ffff */
.L_x_449:
[----:B0-----:R0:W1:Y:S02]  /*1b050*/  SYNCS.PHASECHK.TRANS64.TRYWAIT P0, [R6+URZ], R5 ;  /* 0x00000005060075a7 */ /* 0x001064000800017f */
[----:B-1----:R-:W-:Y:S05]  /*1b060*/  @!P0 NANOSLEEP.SYNCS 0x989680 ;  /* 0x009896800000895d */ /* 0x002fea0003900000 */
[----:B------:R-:W1:Y:S02]  /*1b070*/  @!P0 SYNCS.PHASECHK.TRANS64 P0, [R6+URZ], R5 ;  /* 0x00000005060085a7 */ /* 0x000e64000800007f */
[----:B-1----:R-:W-:Y:S05]  /*1b080*/  @!P0 BRA `(.L_x_449) ;  /* 0xfffffffc00f08947 */ /* 0x002fea000383ffff */
[----:B------:R-:W-:Y:S05]  /*1b090*/  BRA `(.L_x_474) ;  /* 0xfffffff4003c7947 */ /* 0x000fea000383ffff */
.L_x_450:
[----:B0-----:R0:W1:Y:S02]  /*1b0a0*/  SYNCS.PHASECHK.TRANS64.TRYWAIT P0, [R9+URZ], R4 ;  /* 0x00000004090075a7 */ /* 0x001064000800017f */
[----:B-1----:R-:W-:Y:S05]  /*1b0b0*/  @!P0 NANOSLEEP.SYNCS 0x989680 ;  /* 0x009896800000895d */ /* 0x002fea0003900000 */
[----:B------:R-:W1:Y:S02]  /*1b0c0*/  @!P0 SYNCS.PHASECHK.TRANS64 P0, [R9+URZ], R4 ;  /* 0x00000004090085a7 */ /* 0x000e64000800007f */
[----:B-1----:R-:W-:Y:S05]  /*1b0d0*/  @!P0 BRA `(.L_x_450) ;  /* 0xfffffffc00f08947 */ /* 0x002fea000383ffff */
[----:B------:R-:W-:Y:S05]  /*1b0e0*/  BRA `(.L_x_475) ;  /* 0xfffffff4004c7947 */ /* 0x000fea000383ffff */
.L_x_451:
[----:B0-----:R0:W1:Y:S02]  /*1b0f0*/  SYNCS.PHASECHK.TRANS64.TRYWAIT P0, [R6+URZ], R5 ;  /* 0x00000005060075a7 */ /* 0x001064000800017f */
[----:B-1----:R-:W-:Y:S05]  /*1b100*/  @!P0 NANOSLEEP.SYNCS 0x989680 ;  /* 0x009896800000895d */ /* 0x002fea0003900000 */
[----:B------:R-:W1:Y:S02]  /*1b110*/  @!P0 SYNCS.PHASECHK.TRANS64 P0, [R6+URZ], R5 ;  /* 0x00000005060085a7 */ /* 0x000e64000800007f */
[----:B-1----:R-:W-:Y:S05]  /*1b120*/  @!P0 BRA `(.L_x_451) ;  /* 0xfffffffc00f08947 */ /* 0x002fea000383ffff */
[----:B------:R-:W-:Y:S05]  /*1b130*/  BRA `(.L_x_476) ;  /* 0xfffffff4005c7947 */ /* 0x000fea000383ffff */
.L_x_452:
[----:B0-----:R0:W1:Y:S02]  /*1b140*/  SYNCS.PHASECHK.TRANS64.TRYWAIT P0, [R9+URZ], R4 ;  /* 0x00000004090075a7 */ /* 0x001064000800017f */
[----:B-1----:R-:W-:Y:S05]  /*1b150*/  @!P0 NANOSLEEP.SYNCS 0x989680 ;  /* 0x009896800000895d */ /* 0x002fea0003900000 */
[----:B------:R-:W1:Y:S02]  /*1b160*/  @!P0 SYNCS.PHASECHK.TRANS64 P0, [R9+URZ], R4 ;  /* 0x00000004090085a7 */ /* 0x000e64000800007f */
[----:B-1----:R-:W-:Y:S05]  /*1b170*/  @!P0 BRA `(.L_x_452) ;  /* 0xfffffffc00f08947 */ /* 0x002fea000383ffff */
[----:B------:R-:W-:Y:S05]  /*1b180*/  BRA `(.L_x_477) ;  /* 0xfffffff4006c7947 */ /* 0x000fea000383ffff */
.L_x_453:
[----:B0-----:R0:W1:Y:S02]  /*1b190*/  SYNCS.PHASECHK.TRANS64.TRYWAIT P0, [R6+URZ], R5 ;  /* 0x00000005060075a7 */ /* 0x001064000800017f */
[----:B-1----:R-:W-:Y:S05]  /*1b1a0*/  @!P0 NANOSLEEP.SYNCS 0x989680 ;  /* 0x009896800000895d */ /* 0x002fea0003900000 */
[----:B------:R-:W1:Y:S02]  /*1b1b0*/  @!P0 SYNCS.PHASECHK.TRANS64 P0, [R6+URZ], R5 ;  /* 0x00000005060085a7 */ /* 0x000e64000800007f */
[----:B-1----:R-:W-:Y:S05]  /*1b1c0*/  @!P0 BRA `(.L_x_453) ;  /* 0xfffffffc00f08947 */ /* 0x002fea000383ffff */
[----:B------:R-:W-:Y:S05]  /*1b1d0*/  BRA `(.L_x_478) ;  /* 0xfffffff4007c7947 */ /* 0x000fea000383ffff */
.L_x_454:
[----:B0-----:R0:W1:Y:S02]  /*1b1e0*/  SYNCS.PHASECHK.TRANS64.TRYWAIT P0, [R9+URZ], R4 ;  /* 0x00000004090075a7 */ /* 0x001064000800017f */
[----:B-1----:R-:W-:Y:S05]  /*1b1f0*/  @!P0 NANOSLEEP.SYNCS 0x989680 ;  /* 0x009896800000895d */ /* 0x002fea0003900000 */
[----:B------:R-:W1:Y:S02]  /*1b200*/  @!P0 SYNCS.PHASECHK.TRANS64 P0, [R9+URZ], R4 ;  /* 0x00000004090085a7 */ /* 0x000e64000800007f */
[----:B-1----:R-:W-:Y:S05]  /*1b210*/  @!P0 BRA `(.L_x_454) ;  /* 0xfffffffc00f08947 */ /* 0x002fea000383ffff */
[----:B------:R-:W-:Y:S05]  /*1b220*/  BRA `(.L_x_479) ;  /* 0xfffffff4008c7947 */ /* 0x000fea000383ffff */
.L_x_455:
[----:B0-----:R0:W1:Y:S02]  /*1b230*/  SYNCS.PHASECHK.TRANS64.TRYWAIT P0, [R6+URZ], R5 ;  /* 0x00000005060075a7 */ /* 0x001064000800017f */
[----:B-1----:R-:W-:Y:S05]  /*1b240*/  @!P0 NANOSLEEP.SYNCS 0x989680 ;  /* 0x009896800000895d */ /* 0x002fea0003900000 */
[----:B------:R-:W1:Y:S02]  /*1b250*/  @!P0 SYNCS.PHASECHK.TRANS64 P0, [R6+URZ], R5 ;  /* 0x00000005060085a7 */ /* 0x000e64000800007f */
[----:B-1----:R-:W-:Y:S05]  /*1b260*/  @!P0 BRA `(.L_x_455) ;  /* 0xfffffffc00f08947 */ /* 0x002fea000383ffff */
[----:B------:R-:W-:Y:S05]  /*1b270*/  BRA `(.L_x_480) ;  /* 0xfffffff4009c7947 */ /* 0x000fea000383ffff */
.L_x_456:
[----:B0-----:R0:W1:Y:S02]  /*1b280*/  SYNCS.PHASECHK.TRANS64.TRYWAIT P0, [R9+URZ], R4 ;  /* 0x00000004090075a7 */ /* 0x001064000800017f */
[----:B-1----:R-:W-:Y:S05]  /*1b290*/  @!P0 NANOSLEEP.SYNCS 0x989680 ;  /* 0x009896800000895d */ /* 0x002fea0003900000 */
[----:B------:R-:W1:Y:S02]  /*1b2a0*/  @!P0 SYNCS.PHASECHK.TRANS64 P0, [R9+URZ], R4 ;  /* 0x00000004090085a7 */ /* 0x000e64000800007f */
[----:B-1----:R-:W-:Y:S05]  /*1b2b0*/  @!P0 BRA `(.L_x_456) ;  /* 0xfffffffc00f08947 */ /* 0x002fea000383ffff */
[----:B------:R-:W-:Y:S05]  /*1b2c0*/  BRA `(.L_x_481) ;  /* 0xfffffff400ac7947 */ /* 0x000fea000383ffff */
.L_x_457:
[----:B0-----:R0:W1:Y:S02]  /*1b2d0*/  SYNCS.PHASECHK.TRANS64.TRYWAIT P0, [R6+URZ], R5 ;  /* 0x00000005060075a7 */ /* 0x001064000800017f */
[----:B-1----:R-:W-:Y:S05]  /*1b2e0*/  @!P0 NANOSLEEP.SYNCS 0x989680 ;  /* 0x009896800000895d */ /* 0x002fea0003900000 */
[----:B------:R-:W1:Y:S02]  /*1b2f0*/  @!P0 SYNCS.PHASECHK.TRANS64 P0, [R6+URZ], R5 ;  /* 0x00000005060085a7 */ /* 0x000e64000800007f */
[----:B-1----:R-:W-:Y:S05]  /*1b300*/  @!P0 BRA `(.L_x_457) ;  /* 0xfffffffc00f08947 */ /* 0x002fea000383ffff */
[----:B------:R-:W-:Y:S05]  /*1b310*/  BRA `(.L_x_482) ;  /* 0xfffffff400bc7947 */ /* 0x000fea000383ffff */
.L_x_458:
[----:B0-----:R0:W1:Y:S02]  /*1b320*/  SYNCS.PHASECHK.TRANS64.TRYWAIT P0, [R9+URZ], R4 ;  /* 0x00000004090075a7 */ /* 0x001064000800017f */
[----:B-1----:R-:W-:Y:S05]  /*1b330*/  @!P0 NANOSLEEP.SYNCS 0x989680 ;  /* 0x009896800000895d */ /* 0x002fea0003900000 */
[----:B------:R-:W1:Y:S02]  /*1b340*/  @!P0 SYNCS.PHASECHK.TRANS64 P0, [R9+URZ], R4 ;  /* 0x00000004090085a7 */ /* 0x000e64000800007f */
[----:B-1----:R-:W-:Y:S05]  /*1b350*/  @!P0 BRA `(.L_x_458) ;  /* 0xfffffffc00f08947 */ /* 0x002fea000383ffff */
[----:B------:R-:W-:Y:S05]  /*1b360*/  BRA `(.L_x_483) ;  /* 0xfffffff400cc7947 */ /* 0x000fea000383ffff */
.L_x_459:
[----:B0-----:R0:W1:Y:S02]  /*1b370*/  SYNCS.PHASECHK.TRANS64.TRYWAIT P0, [R6+URZ], R5 ;  /* 0x00000005060075a7 */ /* 0x001064000800017f */
[----:B-1----:R-:W-:Y:S05]  /*1b380*/  @!P0 NANOSLEEP.SYNCS 0x989680 ;  /* 0x009896800000895d */ /* 0x002fea0003900000 */
[----:B------:R-:W1:Y:S02]  /*1b390*/  @!P0 SYNCS.PHASECHK.TRANS64 P0, [R6+URZ], R5 ;  /* 0x00000005060085a7 */ /* 0x000e64000800007f */
[----:B-1----:R-:W-:Y:S05]  /*1b3a0*/  @!P0 BRA `(.L_x_459) ;  /* 0xfffffffc00f08947 */ /* 0x002fea000383ffff */
[----:B------:R-:W-:Y:S05]  /*1b3b0*/  BRA `(.L_x_484) ;  /* 0xfffffff400dc7947 */ /* 0x000fea000383ffff */
.L_x_460:
[----:B0-----:R0:W1:Y:S02]  /*1b3c0*/  SYNCS.PHASECHK.TRANS64.TRYWAIT P0, [R9+URZ], R4 ;  /* 0x00000004090075a7 */ /* 0x001064000800017f */
[----:B-1----:R-:W-:Y:S05]  /*1b3d0*/  @!P0 NANOSLEEP.SYNCS 0x989680 ;  /* 0x009896800000895d */ /* 0x002fea0003900000 */
[----:B------:R-:W1:Y:S02]  /*1b3e0*/  @!P0 SYNCS.PHASECHK.TRANS64 P0, [R9+URZ], R4 ;  /* 0x00000004090085a7 */ /* 0x000e64000800007f */
[----:B-1----:R-:W-:Y:S05]  /*1b3f0*/  @!P0 BRA `(.L_x_460) ;  /* 0xfffffffc00f08947 */ /* 0x002fea000383ffff */
[----:B------:R-:W-:Y:S05]  /*1b400*/  BRA `(.L_x_485) ;  /* 0xfffffff400ec7947 */ /* 0x000fea000383ffff */
.L_x_461:
[----:B-1----:R1:W2:Y:S02]  /*1b410*/  SYNCS.PHASECHK.TRANS64.TRYWAIT P0, [R6+URZ], R5 ;  /* 0x00000005060075a7 */ /* 0x0022a4000800017f */
[----:B--2---:R-:W-:Y:S05]  /*1b420*/  @!P0 NANOSLEEP.SYNCS 0x989680 ;  /* 0x009896800000895d */ /* 0x004fea0003900000 */
[----:B------:R-:W2:Y:S02]  /*1b430*/  @!P0 SYNCS.PHASECHK.TRANS64 P0, [R6+URZ], R5 ;  /* 0x00000005060085a7 */ /* 0x000ea4000800007f */
[----:B--2---:R-:W-:Y:S05]  /*1b440*/  @!P0 BRA `(.L_x_461) ;  /* 0xfffffffc00f08947 */ /* 0x004fea000383ffff */
[----:B------:R-:W-:Y:S05]  /*1b450*/  BRA `(.L_x_486) ;  /* 0xfffffff400f47947 */ /* 0x000fea000383ffff */
.L_x_487:
[----:B------:R-:W-:-:S00]  /*1b460*/  BRA `(.L_x_487) ;  /* 0xfffffffc00fc7947 */ /* 0x000fc0000383ffff */
[----:B------:R-:W-:-:S00]  /*1b470*/  NOP ;  /* 0x0000000000007918 */ /* 0x000fc00000000000 */
        /* <DEDUP_REMOVED lines=8> */
.L_x_488:


//--------------------- .nv.shared._ZN7cutlass13device_kernelINS_4gemm6kernel13GemmUniversalIN4cute5tupleIJiiiiEEENS1_10collective13CollectiveMmaINS1_37MainloopSm90TmaGmmaWarpSpecializedFP8ILi16ENS5_IJNS4_1CILi2EEENSA_ILi1EEESC_EEENS1_32KernelTmaWarpSpecializedPingpongEEENS5_IJNSA_ILi64EEENSA_ILi384EEENSA_ILi32EEEEEENS_12float_e4m3_tENS5_IJlSC_lEEESK_SL_NS4_8TiledMMAINS4_8MMA_AtomIJNS4_4SM904GMMA31MMA_64x192x32_F32E4M3E4M3_SS_TNILNSP_7ScaleInE1ELSR_1EEEEEENS4_6LayoutINS5_IJSC_SC_SC_EEENS5_IJNSA_ILi0EEESW_SW_EEEEENS5_IJNS4_10UnderscoreESZ_SZ_EEEEENS4_13SM90_TMA_LOADENS4_14ComposedLayoutINS4_7SwizzleILi1ELi4ELi3EEENS4_18smem_ptr_flag_bitsILi8EEENSU_INS5_IJNSA_ILi8EEESI_EEENS5_IJSI_SC_EEEEEEEvNS4_8identityENS4_23SM90_TMA_LOAD_MULTICASTES1C_vS1D_EENS_8epilogue10collective6detail29Sm90TmaWarpSpecializedAdapterINS1H_15DefaultEpilogueISK_SL_SL_NS1G_6thread17LinearCombinationISK_Li1EffLNS1L_9ScaleType4KindE0ELNS_15FloatRoundStyleE2ESK_EENS1_15EpilogueDefaultEEEEEvvEEEEvNT_6ParamsE --------------------------
	.section	.nv.shared._ZN7cutlass13device_kernelINS_4gemm6kernel13GemmUniversalIN4cute5tupleIJiiiiEEENS1_10collective13CollectiveMmaINS1_37MainloopSm90TmaGmmaWarpSpecializedFP8ILi16ENS5_IJNS4_1CILi2EEENSA_ILi1EEESC_EEENS1_32KernelTmaWarpSpecializedPingpongEEENS5_IJNSA_ILi64EEENSA_ILi384EEENSA_ILi32EEEEEENS_12float_e4m3_tENS5_IJlSC_lEEESK_SL_NS4_8TiledMMAINS4_8MMA_AtomIJNS4_4SM904GMMA31MMA_64x192x32_F32E4M3E4M3_SS_TNILNSP_7ScaleInE1ELSR_1EEEEEENS4_6LayoutINS5_IJSC_SC_SC_EEENS5_IJNSA_ILi0EEESW_SW_EEEEENS5_IJNS4_10UnderscoreESZ_SZ_EEEEENS4_13SM90_TMA_LOADENS4_14ComposedLayoutINS4_7SwizzleILi1ELi4ELi3EEENS4_18smem_ptr_flag_bitsILi8EEENSU_INS5_IJNSA_ILi8EEESI_EEENS5_IJSI_SC_EEEEEEEvNS4_8identityENS4_23SM90_TMA_LOAD_MULTICASTES1C_vS1D_EENS_8epilogue10collective6detail29Sm90TmaWarpSpecializedAdapterINS1H_15DefaultEpilogueISK_SL_SL_NS1G_6thread17LinearCombinationISK_Li1EffLNS1L_9ScaleType4KindE0ELNS_15FloatRoundStyleE2ESK_EENS1_15EpilogueDefaultEEEEEvvEEEEvNT_6ParamsE,"aw",@nobits
	.sectionflags	@""
	.align	16
	.zero		1024


//--------------------- .nv.shared.reserved.0     --------------------------
	.section	.nv.shared.reserved.0,"aw",@nobits
	.weak		__nv_reservedSMEM_offset_0_alias
	.size		__nv_reservedSMEM_offset_0_alias, 0, 0
	.other		__nv_reservedSMEM_offset_0_alias,@"STO_CUDA_RESERVED_SHARED STV_DEFAULT"
__nv_reservedSMEM_offset_0_alias:
	.zero		0


//--------------------- .nv.global                --------------------------
	.section	.nv.global,"aw",@nobits
.nv.global:
	.type		_ZN39_INTERNAL_7ca7d6fd_4_k_cu_9c21c6b0_88814cute1_E,@object
	.size		_ZN39_INTERNAL_7ca7d6fd_4_k_cu_9c21c6b0_88814cute1_E,(_ZN39_INTERNAL_7ca7d6fd_4_k_cu_9c21c6b0_88814cuda3std3__45__cpo6cbeginE - _ZN39_INTERNAL_7ca7d6fd_4_k_cu_9c21c6b0_88814cute1_E)
_ZN39_INTERNAL_7ca7d6fd_4_k_cu_9c21c6b0_88814cute1_E:
	.zero		1
	.type		_ZN39_INTERNAL_7ca7d6fd_4_k_cu_9c21c6b0_88814cuda3std3__45__cpo6cbeginE,@object
	.size		_ZN39_INTERNAL_7ca7d6fd_4_k_cu_9c21c6b0_88814cuda3std3__45__cpo6cbeginE,(_ZN39_INTERNAL_7ca7d6fd_4_k_cu_9c21c6b0_88814cuda3std3__48in_placeE - _ZN39_INTERNAL_7ca7d6fd_4_k_cu_9c21c6b0_88814cuda3std3__45__cpo6cbeginE)
_ZN39_INTERNAL_7ca7d6fd_4_k_cu_9c21c6b0_88814cuda3std3__45__cpo6cbeginE:
	.zero		1
	.type		_ZN39_INTERNAL_7ca7d6fd_4_k_cu_9c21c6b0_88814cuda3std3__48in_placeE,@object
	.size		_ZN39_INTERNAL_7ca7d6fd_4_k_cu_9c21c6b0_88814cuda3std3__48in_placeE,(_ZN39_INTERNAL_7ca7d6fd_4_k_cu_9c21c6b0_88814cuda3std6ranges3__45__cpo9iter_moveE - _ZN39_INTERNAL_7ca7d6fd_4_k_cu_9c21c6b0_88814cuda3std3__48in_placeE)
_ZN39_INTERNAL_7ca7d6fd_4_k_cu_9c21c6b0_88814cuda3std3__48in_placeE:
	.zero		1
	.type		_ZN39_INTERNAL_7ca7d6fd_4_k_cu_9c21c6b0_88814cuda3std6ranges3__45__cpo9iter_moveE,@object
	.size		_ZN39_INTERNAL_7ca7d6fd_4_k_cu_9c21c6b0_88814cuda3std6ranges3__45__cpo9iter_moveE,(_ZN39_INTERNAL_7ca7d6fd_4_k_cu_9c21c6b0_88814cuda3std3__45__cpo5beginE - _ZN39_INTERNAL_7ca7d6fd_4_k_cu_9c21c6b0_88814cuda3std6ranges3__45__cpo9iter_moveE)
_ZN39_INTERNAL_7ca7d6fd_4_k_cu_9c21c6b0_88814cuda3std6ranges3__45__cpo9iter_moveE:
	.zero		1
	.type		_ZN39_INTERNAL_7ca7d6fd_4_k_cu_9c21c6b0_88814cuda3std3__45__cpo5beginE,@object
	.size		_ZN39_INTERNAL_7ca7d6fd_4_k_cu_9c21c6b0_88814cuda3std3__45__cpo5beginE,(_ZN39_INTERNAL_7ca7d6fd_4_k_cu_9c21c6b0_88814cuda3std3__441_GLOBAL__N__7ca7d6fd_4_k_cu_9c21c6b0_88816ignoreE - _ZN39_INTERNAL_7ca7d6fd_4_k_cu_9c21c6b0_88814cuda3std3__45__cpo5beginE)
_ZN39_INTERNAL_7ca7d6fd_4_k_cu_9c21c6b0_88814cuda3std3__45__cpo5beginE:
	.zero		1
	.type		_ZN39_INTERNAL_7ca7d6fd_4_k_cu_9c21c6b0_88814cuda3std3__441_GLOBAL__N__7ca7d6fd_4_k_cu_9c21c6b0_88816ignoreE,@object
	.size		_ZN39_INTERNAL_7ca7d6fd_4_k_cu_9c21c6b0_88814cuda3std3__441_GLOBAL__N__7ca7d6fd_4_k_cu_9c21c6b0_88816ignoreE,(_ZN39_INTERNAL_7ca7d6fd_4_k_cu_9c21c6b0_88814cute7productE - _ZN39_INTERNAL_7ca7d6fd_4_k_cu_9c21c6b0_88814cuda3std3__441_GLOBAL__N__7ca7d6fd_4_k_cu_9c21c6b0_88816ignoreE)
_ZN39_INTERNAL_7ca7d6fd_4_k_cu_9c21c6b0_88814cuda3std3__441_GLOBAL__N__7ca7d6fd_4_k_cu_9c21c6b0_88816ignoreE:
	.zero		1
	.type		_ZN39_INTERNAL_7ca7d6fd_4_k_cu_9c21c6b0_88814cute7productE,@object
	.size		_ZN39_INTERNAL_7ca7d6fd_4_k_cu_9c21c6b0_88814cute7productE,(_ZN39_INTERNAL_7ca7d6fd_4_k_cu_9c21c6b0_88814cuda3std3__45__cpo3endE - _ZN39_INTERNAL_7ca7d6fd_4_k_cu_9c21c6b0_88814cute7productE)
_ZN39_INTERNAL_7ca7d6fd_4_k_cu_9c21c6b0_88814cute7productE:
	.zero		1
	.type		_ZN39_INTERNAL_7ca7d6fd_4_k_cu_9c21c6b0_88814cuda3std3__45__cpo3endE,@object
	.size		_ZN39_INTERNAL_7ca7d6fd_4_k_cu_9c21c6b0_88814cuda3std3__45__cpo3endE,(_ZN39_INTERNAL_7ca7d6fd_4_k_cu_9c21c6b0_88814cuda3std3__419piecewise_constructE - _ZN39_INTERNAL_7ca7d6fd_4_k_cu_9c21c6b0_88814cuda3std3__45__cpo3endE)
_ZN39_INTERNAL_7ca7d6fd_4_k_cu_9c21c6b0_88814cuda3std3__45__cpo3endE:
	.zero		1
	.type		_ZN39_INTERNAL_7ca7d6fd_4_k_cu_9c21c6b0_88814cuda3std3__419piecewise_constructE,@object
	.size		_ZN39_INTERNAL_7ca7d6fd_4_k_cu_9c21c6b0_88814cuda3std3__419piecewise_constructE,(_ZN39_INTERNAL_7ca7d6fd_4_k_cu_9c21c6b0_88814cuda3std3__45__cpo4cendE - _ZN39_INTERNAL_7ca7d6fd_4_k_cu_9c21c6b0_88814cuda3std3__419piecewise_constructE)
_ZN39_INTERNAL_7ca7d6fd_4_k_cu_9c21c6b0_88814cuda3std3__419piecewise_constructE:
	.zero		1
	.type		_ZN39_INTERNAL_7ca7d6fd_4_k_cu_9c21c6b0_88814cuda3std3__45__cpo4cendE,@object
	.size		_ZN39_INTERNAL_7ca7d6fd_4_k_cu_9c21c6b0_88814cuda3std3__45__cpo4cendE,(_ZN39_INTERNAL_7ca7d6fd_4_k_cu_9c21c6b0_88814cuda3std6ranges3__45__cpo4swapE - _ZN39_INTERNAL_7ca7d6fd_4_k_cu_9c21c6b0_88814cuda3std3__45__cpo4cendE)
_ZN39_INTERNAL_7ca7d6fd_4_k_cu_9c21c6b0_88814cuda3std3__45__cpo4cendE:
	.zero		1
	.type		_ZN39_INTERNAL_7ca7d6fd_4_k_cu_9c21c6b0_88814cuda3std6ranges3__45__cpo4swapE,@object
	.size		_ZN39_INTERNAL_7ca7d6fd_4_k_cu_9c21c6b0_88814cuda3std6ranges3__45__cpo4swapE,(.L_7 - _ZN39_INTERNAL_7ca7d6fd_4_k_cu_9c21c6b0_88814cuda3std6ranges3__45__cpo4swapE)
_ZN39_INTERNAL_7ca7d6fd_4_k_cu_9c21c6b0_88814cuda3std6ranges3__45__cpo4swapE:
	.zero		1
.L_7:


//--------------------- .nv.constant0._ZN7cutlass13device_kernelINS_4gemm6kernel13GemmUniversalIN4cute5tupleIJiiiiEEENS1_10collective13CollectiveMmaINS1_37MainloopSm90TmaGmmaWarpSpecializedFP8ILi16ENS5_IJNS4_1CILi2EEENSA_ILi1EEESC_EEENS1_32KernelTmaWarpSpecializedPingpongEEENS5_IJNSA_ILi64EEENSA_ILi384EEENSA_ILi32EEEEEENS_12float_e4m3_tENS5_IJlSC_lEEESK_SL_NS4_8TiledMMAINS4_8MMA_AtomIJNS4_4SM904GMMA31MMA_64x192x32_F32E4M3E4M3_SS_TNILNSP_7ScaleInE1ELSR_1EEEEEENS4_6LayoutINS5_IJSC_SC_SC_EEENS5_IJNSA_ILi0EEESW_SW_EEEEENS5_IJNS4_10UnderscoreESZ_SZ_EEEEENS4_13SM90_TMA_LOADENS4_14ComposedLayoutINS4_7SwizzleILi1ELi4ELi3EEENS4_18smem_ptr_flag_bitsILi8EEENSU_INS5_IJNSA_ILi8EEESI_EEENS5_IJSI_SC_EEEEEEEvNS4_8identityENS4_23SM90_TMA_LOAD_MULTICASTES1C_vS1D_EENS_8epilogue10collective6detail29Sm90TmaWarpSpecializedAdapterINS1H_15DefaultEpilogueISK_SL_SL_NS1G_6thread17LinearCombinationISK_Li1EffLNS1L_9ScaleType4KindE0ELNS_15FloatRoundStyleE2ESK_EENS1_15EpilogueDefaultEEEEEvvEEEEvNT_6ParamsE --------------------------
	.section	.nv.constant0._ZN7cutlass13device_kernelINS_4gemm6kernel13GemmUniversalIN4cute5tupleIJiiiiEEENS1_10collective13CollectiveMmaINS1_37MainloopSm90TmaGmmaWarpSpecializedFP8ILi16ENS5_IJNS4_1CILi2EEENSA_ILi1EEESC_EEENS1_32KernelTmaWarpSpecializedPingpongEEENS5_IJNSA_ILi64EEENSA_ILi384EEENSA_ILi32EEEEEENS_12float_e4m3_tENS5_IJlSC_lEEESK_SL_NS4_8TiledMMAINS4_8MMA_AtomIJNS4_4SM904GMMA31MMA_64x192x32_F32E4M3E4M3_SS_TNILNSP_7ScaleInE1ELSR_1EEEEEENS4_6LayoutINS5_IJSC_SC_SC_EEENS5_IJNSA_ILi0EEESW_SW_EEEEENS5_IJNS4_10UnderscoreESZ_SZ_EEEEENS4_13SM90_TMA_LOADENS4_14ComposedLayoutINS4_7SwizzleILi1ELi4ELi3EEENS4_18smem_ptr_flag_bitsILi8EEENSU_INS5_IJNSA_ILi8EEESI_EEENS5_IJSI_SC_EEEEEEEvNS4_8identityENS4_23SM90_TMA_LOAD_MULTICASTES1C_vS1D_EENS_8epilogue10collective6detail29Sm90TmaWarpSpecializedAdapterINS1H_15DefaultEpilogueISK_SL_SL_NS1G_6thread17LinearCombinationISK_Li1EffLNS1L_9ScaleType4KindE0ELNS_15FloatRoundStyleE2ESK_EENS1_15EpilogueDefaultEEEEEvvEEEEvNT_6ParamsE,"a",@progbits
	.sectionflags	@""
	.align	4
.nv.constant0._ZN7cutlass13device_kernelINS_4gemm6kernel13GemmUniversalIN4cute5tupleIJiiiiEEENS1_10collective13CollectiveMmaINS1_37MainloopSm90TmaGmmaWarpSpecializedFP8ILi16ENS5_IJNS4_1CILi2EEENSA_ILi1EEESC_EEENS1_32KernelTmaWarpSpecializedPingpongEEENS5_IJNSA_ILi64EEENSA_ILi384EEENSA_ILi32EEEEEENS_12float_e4m3_tENS5_IJlSC_lEEESK_SL_NS4_8TiledMMAINS4_8MMA_AtomIJNS4_4SM904GMMA31MMA_64x192x32_F32E4M3E4M3_SS_TNILNSP_7ScaleInE1ELSR_1EEEEEENS4_6LayoutINS5_IJSC_SC_SC_EEENS5_IJNSA_ILi0EEESW_SW_EEEEENS5_IJNS4_10UnderscoreESZ_SZ_EEEEENS4_13SM90_TMA_LOADENS4_14ComposedLayoutINS4_7SwizzleILi1ELi4ELi3EEENS4_18smem_ptr_flag_bitsILi8EEENSU_INS5_IJNSA_ILi8EEESI_EEENS5_IJSI_SC_EEEEEEEvNS4_8identityENS4_23SM90_TMA_LOAD_MULTICASTES1C_vS1D_EENS_8epilogue10collective6detail29Sm90TmaWarpSpecializedAdapterINS1H_15DefaultEpilogueISK_SL_SL_NS1G_6thread17LinearCombinationISK_Li1EffLNS1L_9ScaleType4KindE0ELNS_15FloatRoundStyleE2ESK_EENS1_15EpilogueDefaultEEEEEvvEEEEvNT_6ParamsE:
	.zero		1664


//--------------------- SYMBOLS --------------------------

	.type		.nv.reservedSmem.offset0,@object
	.size		.nv.reservedSmem.offset0,0x4
